//
// Generated by NVIDIA NVVM Compiler
//
// Compiler Build ID: CL-36424714
// Cuda compilation tools, release 13.0, V13.0.88
// Based on NVVM 20.0.0
//

.version 9.0
.target sm_100
.address_size 64

	// .globl	_Z23radixSortBaselineKernelPiS_ii
// _ZZ24radixSortOptimizedKernelPiS_iiE6s_data has been demoted

.visible .entry _Z23radixSortBaselineKernelPiS_ii(
	.param .u64 .ptr .align 1 _Z23radixSortBaselineKernelPiS_ii_param_0,
	.param .u64 .ptr .align 1 _Z23radixSortBaselineKernelPiS_ii_param_1,
	.param .u32 _Z23radixSortBaselineKernelPiS_ii_param_2,
	.param .u32 _Z23radixSortBaselineKernelPiS_ii_param_3
)
{
	.reg .pred 	%p<3>;
	.reg .b32 	%r<10>;
	.reg .b64 	%rd<8>;

	ld.param.u64 	%rd1, [_Z23radixSortBaselineKernelPiS_ii_param_0];
	ld.param.u64 	%rd2, [_Z23radixSortBaselineKernelPiS_ii_param_1];
	ld.param.u32 	%r2, [_Z23radixSortBaselineKernelPiS_ii_param_2];
	ld.param.u32 	%r3, [_Z23radixSortBaselineKernelPiS_ii_param_3];
	mov.u32 	%r4, %tid.x;
	mov.u32 	%r5, %ctaid.x;
	mov.u32 	%r6, %ntid.x;
	mad.lo.s32 	%r1, %r5, %r6, %r4;
	setp.ge.s32 	%p1, %r1, %r3;
	@%p1 bra 	$L__BB0_2;
	cvta.to.global.u64 	%rd3, %rd1;
	cvta.to.global.u64 	%rd4, %rd2;
	mul.wide.s32 	%rd5, %r1, 4;
	add.s64 	%rd6, %rd3, %rd5;
	ld.global.u32 	%r7, [%rd6];
	setp.eq.s32 	%p2, %r2, 1;
	selp.b32 	%r8, 10, 100, %p2;
	rem.s32 	%r9, %r7, %r8;
	add.s64 	%rd7, %rd4, %rd5;
	st.global.u32 	[%rd7], %r9;
$L__BB0_2:
	ret;

}
	// .globl	_Z24radixSortOptimizedKernelPiS_ii
.visible .entry _Z24radixSortOptimizedKernelPiS_ii(
	.param .u64 .ptr .align 1 _Z24radixSortOptimizedKernelPiS_ii_param_0,
	.param .u64 .ptr .align 1 _Z24radixSortOptimizedKernelPiS_ii_param_1,
	.param .u32 _Z24radixSortOptimizedKernelPiS_ii_param_2,
	.param .u32 _Z24radixSortOptimizedKernelPiS_ii_param_3
)
{
	.reg .pred 	%p<4>;
	.reg .b32 	%r<14>;
	.reg .b64 	%rd<9>;
	// demoted variable
	.shared .align 4 .b8 _ZZ24radixSortOptimizedKernelPiS_iiE6s_data[1024];
	ld.param.u64 	%rd1, [_Z24radixSortOptimizedKernelPiS_ii_param_0];
	ld.param.u64 	%rd2, [_Z24radixSortOptimizedKernelPiS_ii_param_1];
	ld.param.u32 	%r4, [_Z24radixSortOptimizedKernelPiS_ii_param_2];
	ld.param.u32 	%r5, [_Z24radixSortOptimizedKernelPiS_ii_param_3];
	mov.u32 	%r6, %tid.x;
	mov.u32 	%r7, %ctaid.x;
	mov.u32 	%r8, %ntid.x;
	mad.lo.s32 	%r1, %r7, %r8, %r6;
	setp.ge.s32 	%p1, %r1, %r5;
	shl.b32 	%r9, %r6, 2;
	mov.u32 	%r10, _ZZ24radixSortOptimizedKernelPiS_iiE6s_data;
	add.s32 	%r2, %r10, %r9;
	@%p1 bra 	$L__BB1_2;
	cvta.to.global.u64 	%rd3, %rd1;
	mul.wide.s32 	%rd4, %r1, 4;
	add.s64 	%rd5, %rd3, %rd4;
	ld.global.u32 	%r11, [%rd5];
	st.shared.u32 	[%r2], %r11;
$L__BB1_2:
	setp.ge.s32 	%p2, %r1, %r5;
	bar.sync 	0;
	ld.shared.u32 	%r12, [%r2];
	setp.eq.s32 	%p3, %r4, 1;
	selp.b32 	%r13, 10, 100, %p3;
	rem.s32 	%r3, %r12, %r13;
	@%p2 bra 	$L__BB1_4;
	cvta.to.global.u64 	%rd6, %rd2;
	mul.wide.s32 	%rd7, %r1, 4;
	add.s64 	%rd8, %rd6, %rd7;
	st.global.u32 	[%rd8], %r3;
$L__BB1_4:
	ret;

}
	// .globl	_Z23mergeSortBaselineKernelPiS_ii
.visible .entry _Z23mergeSortBaselineKernelPiS_ii(
	.param .u64 .ptr .align 1 _Z23mergeSortBaselineKernelPiS_ii_param_0,
	.param .u64 .ptr .align 1 _Z23mergeSortBaselineKernelPiS_ii_param_1,
	.param .u32 _Z23mergeSortBaselineKernelPiS_ii_param_2,
	.param .u32 _Z23mergeSortBaselineKernelPiS_ii_param_3
)
{
	.reg .pred 	%p<20>;
	.reg .b32 	%r<98>;
	.reg .b64 	%rd<31>;

	ld.param.u64 	%rd7, [_Z23mergeSortBaselineKernelPiS_ii_param_0];
	ld.param.u64 	%rd8, [_Z23mergeSortBaselineKernelPiS_ii_param_1];
	ld.param.u32 	%r49, [_Z23mergeSortBaselineKernelPiS_ii_param_2];
	ld.param.u32 	%r50, [_Z23mergeSortBaselineKernelPiS_ii_param_3];
	cvta.to.global.u64 	%rd1, %rd8;
	cvta.to.global.u64 	%rd2, %rd7;
	mov.u32 	%r51, %ctaid.x;
	mul.lo.s32 	%r52, %r49, %r51;
	shl.b32 	%r77, %r52, 1;
	setp.ge.s32 	%p1, %r77, %r50;
	@%p1 bra 	$L__BB2_16;
	add.s32 	%r53, %r77, %r49;
	min.s32 	%r2, %r53, %r50;
	add.s32 	%r54, %r53, %r49;
	min.s32 	%r3, %r54, %r50;
	setp.lt.s32 	%p2, %r49, 1;
	setp.ge.s32 	%p3, %r53, %r3;
	or.pred  	%p4, %p2, %p3;
	mov.u32 	%r78, %r2;
	mov.u32 	%r86, %r77;
	@%p4 bra 	$L__BB2_2;
	bra.uni 	$L__BB2_17;
$L__BB2_2:
	setp.ge.s32 	%p10, %r77, %r2;
	@%p10 bra 	$L__BB2_9;
	sub.s32 	%r63, %r2, %r77;
	and.b32  	%r7, %r63, 3;
	setp.eq.s32 	%p11, %r7, 0;
	mov.u32 	%r84, %r77;
	@%p11 bra 	$L__BB2_6;
	neg.s32 	%r80, %r7;
	mov.u32 	%r84, %r77;
$L__BB2_5:
	.pragma "nounroll";
	mul.wide.s32 	%rd15, %r86, 4;
	add.s64 	%rd16, %rd1, %rd15;
	mul.wide.s32 	%rd17, %r84, 4;
	add.s64 	%rd18, %rd2, %rd17;
	add.s32 	%r84, %r84, 1;
	ld.global.u32 	%r64, [%rd18];
	add.s32 	%r86, %r86, 1;
	st.global.u32 	[%rd16], %r64;
	add.s32 	%r80, %r80, 1;
	setp.ne.s32 	%p12, %r80, 0;
	@%p12 bra 	$L__BB2_5;
$L__BB2_6:
	sub.s32 	%r65, %r77, %r2;
	setp.gt.u32 	%p13, %r65, -4;
	@%p13 bra 	$L__BB2_9;
	add.s64 	%rd3, %rd2, 8;
	sub.s32 	%r92, %r84, %r2;
	add.s64 	%rd4, %rd1, 8;
$L__BB2_8:
	mul.wide.s32 	%rd19, %r84, 4;
	add.s64 	%rd20, %rd3, %rd19;
	mul.wide.s32 	%rd21, %r86, 4;
	add.s64 	%rd22, %rd4, %rd21;
	ld.global.u32 	%r66, [%rd20+-8];
	st.global.u32 	[%rd22+-8], %r66;
	ld.global.u32 	%r67, [%rd20+-4];
	st.global.u32 	[%rd22+-4], %r67;
	ld.global.u32 	%r68, [%rd20];
	st.global.u32 	[%rd22], %r68;
	add.s32 	%r84, %r84, 4;
	ld.global.u32 	%r69, [%rd20+4];
	add.s32 	%r86, %r86, 4;
	st.global.u32 	[%rd22+4], %r69;
	add.s32 	%r92, %r92, 4;
	setp.eq.s32 	%p14, %r92, 0;
	@%p14 bra 	$L__BB2_9;
	bra.uni 	$L__BB2_8;
$L__BB2_9:
	setp.ge.s32 	%p15, %r78, %r3;
	@%p15 bra 	$L__BB2_16;
	sub.s32 	%r70, %r3, %r78;
	and.b32  	%r26, %r70, 3;
	setp.eq.s32 	%p16, %r26, 0;
	mov.u32 	%r91, %r78;
	@%p16 bra 	$L__BB2_13;
	neg.s32 	%r87, %r26;
	mov.u32 	%r91, %r78;
$L__BB2_12:
	.pragma "nounroll";
	mul.wide.s32 	%rd23, %r86, 4;
	add.s64 	%rd24, %rd1, %rd23;
	mul.wide.s32 	%rd25, %r91, 4;
	add.s64 	%rd26, %rd2, %rd25;
	add.s32 	%r91, %r91, 1;
	ld.global.u32 	%r71, [%rd26];
	add.s32 	%r86, %r86, 1;
	st.global.u32 	[%rd24], %r71;
	add.s32 	%r87, %r87, 1;
	setp.ne.s32 	%p17, %r87, 0;
	@%p17 bra 	$L__BB2_12;
$L__BB2_13:
	sub.s32 	%r72, %r78, %r3;
	setp.gt.u32 	%p18, %r72, -4;
	@%p18 bra 	$L__BB2_16;
	add.s64 	%rd5, %rd2, 8;
	sub.s32 	%r95, %r91, %r3;
	add.s64 	%rd6, %rd1, 8;
$L__BB2_15:
	mul.wide.s32 	%rd27, %r91, 4;
	add.s64 	%rd28, %rd5, %rd27;
	mul.wide.s32 	%rd29, %r86, 4;
	add.s64 	%rd30, %rd6, %rd29;
	ld.global.u32 	%r73, [%rd28+-8];
	st.global.u32 	[%rd30+-8], %r73;
	ld.global.u32 	%r74, [%rd28+-4];
	st.global.u32 	[%rd30+-4], %r74;
	ld.global.u32 	%r75, [%rd28];
	st.global.u32 	[%rd30], %r75;
	add.s32 	%r91, %r91, 4;
	ld.global.u32 	%r76, [%rd28+4];
	add.s32 	%r86, %r86, 4;
	st.global.u32 	[%rd30+4], %r76;
	add.s32 	%r95, %r95, 4;
	setp.ne.s32 	%p19, %r95, 0;
	@%p19 bra 	$L__BB2_15;
$L__BB2_16:
	ret;
$L__BB2_17:
	mul.wide.u32 	%rd9, %r77, 4;
	add.s64 	%rd10, %rd2, %rd9;
	ld.global.u32 	%r55, [%rd10];
	mul.wide.s32 	%rd11, %r78, 4;
	add.s64 	%rd12, %rd2, %rd11;
	ld.global.u32 	%r57, [%rd12];
	setp.ge.s32 	%p5, %r55, %r57;
	setp.lt.s32 	%p6, %r55, %r57;
	selp.u32 	%r59, 1, 0, %p6;
	add.s32 	%r77, %r77, %r59;
	selp.u32 	%r60, 1, 0, %p5;
	add.s32 	%r78, %r78, %r60;
	min.s32 	%r61, %r55, %r57;
	mul.wide.u32 	%rd13, %r86, 4;
	add.s64 	%rd14, %rd1, %rd13;
	st.global.u32 	[%rd14], %r61;
	add.s32 	%r86, %r86, 1;
	setp.lt.s32 	%p7, %r77, %r2;
	setp.lt.s32 	%p8, %r78, %r3;
	and.pred  	%p9, %p7, %p8;
	@%p9 bra 	$L__BB2_17;
	bra.uni 	$L__BB2_2;

}
	// .globl	_Z24mergeSortOptimizedKernelPiS_ii
.visible .entry _Z24mergeSortOptimizedKernelPiS_ii(
	.param .u64 .ptr .align 1 _Z24mergeSortOptimizedKernelPiS_ii_param_0,
	.param .u64 .ptr .align 1 _Z24mergeSortOptimizedKernelPiS_ii_param_1,
	.param .u32 _Z24mergeSortOptimizedKernelPiS_ii_param_2,
	.param .u32 _Z24mergeSortOptimizedKernelPiS_ii_param_3
)
{
	.reg .pred 	%p<20>;
	.reg .b32 	%r<98>;
	.reg .b64 	%rd<31>;

	ld.param.u64 	%rd7, [_Z24mergeSortOptimizedKernelPiS_ii_param_0];
	ld.param.u64 	%rd8, [_Z24mergeSortOptimizedKernelPiS_ii_param_1];
	ld.param.u32 	%r49, [_Z24mergeSortOptimizedKernelPiS_ii_param_2];
	ld.param.u32 	%r50, [_Z24mergeSortOptimizedKernelPiS_ii_param_3];
	cvta.to.global.u64 	%rd1, %rd8;
	cvta.to.global.u64 	%rd2, %rd7;
	mov.u32 	%r51, %ctaid.x;
	mul.lo.s32 	%r52, %r49, %r51;
	shl.b32 	%r77, %r52, 1;
	setp.ge.s32 	%p1, %r77, %r50;
	@%p1 bra 	$L__BB3_16;
	add.s32 	%r53, %r77, %r49;
	min.s32 	%r2, %r53, %r50;
	add.s32 	%r54, %r53, %r49;
	min.s32 	%r3, %r54, %r50;
	setp.lt.s32 	%p2, %r49, 1;
	setp.ge.s32 	%p3, %r53, %r3;
	or.pred  	%p4, %p2, %p3;
	mov.u32 	%r78, %r2;
	mov.u32 	%r86, %r77;
	@%p4 bra 	$L__BB3_2;
	bra.uni 	$L__BB3_17;
$L__BB3_2:
	setp.ge.s32 	%p10, %r77, %r2;
	@%p10 bra 	$L__BB3_9;
	sub.s32 	%r63, %r2, %r77;
	and.b32  	%r7, %r63, 3;
	setp.eq.s32 	%p11, %r7, 0;
	mov.u32 	%r84, %r77;
	@%p11 bra 	$L__BB3_6;
	neg.s32 	%r80, %r7;
	mov.u32 	%r84, %r77;
$L__BB3_5:
	.pragma "nounroll";
	mul.wide.s32 	%rd15, %r86, 4;
	add.s64 	%rd16, %rd1, %rd15;
	mul.wide.s32 	%rd17, %r84, 4;
	add.s64 	%rd18, %rd2, %rd17;
	add.s32 	%r84, %r84, 1;
	ld.global.u32 	%r64, [%rd18];
	add.s32 	%r86, %r86, 1;
	st.global.u32 	[%rd16], %r64;
	add.s32 	%r80, %r80, 1;
	setp.ne.s32 	%p12, %r80, 0;
	@%p12 bra 	$L__BB3_5;
$L__BB3_6:
	sub.s32 	%r65, %r77, %r2;
	setp.gt.u32 	%p13, %r65, -4;
	@%p13 bra 	$L__BB3_9;
	add.s64 	%rd3, %rd2, 8;
	sub.s32 	%r92, %r84, %r2;
	add.s64 	%rd4, %rd1, 8;
$L__BB3_8:
	mul.wide.s32 	%rd19, %r84, 4;
	add.s64 	%rd20, %rd3, %rd19;
	mul.wide.s32 	%rd21, %r86, 4;
	add.s64 	%rd22, %rd4, %rd21;
	ld.global.u32 	%r66, [%rd20+-8];
	st.global.u32 	[%rd22+-8], %r66;
	ld.global.u32 	%r67, [%rd20+-4];
	st.global.u32 	[%rd22+-4], %r67;
	ld.global.u32 	%r68, [%rd20];
	st.global.u32 	[%rd22], %r68;
	add.s32 	%r84, %r84, 4;
	ld.global.u32 	%r69, [%rd20+4];
	add.s32 	%r86, %r86, 4;
	st.global.u32 	[%rd22+4], %r69;
	add.s32 	%r92, %r92, 4;
	setp.eq.s32 	%p14, %r92, 0;
	@%p14 bra 	$L__BB3_9;
	bra.uni 	$L__BB3_8;
$L__BB3_9:
	setp.ge.s32 	%p15, %r78, %r3;
	@%p15 bra 	$L__BB3_16;
	sub.s32 	%r70, %r3, %r78;
	and.b32  	%r26, %r70, 3;
	setp.eq.s32 	%p16, %r26, 0;
	mov.u32 	%r91, %r78;
	@%p16 bra 	$L__BB3_13;
	neg.s32 	%r87, %r26;
	mov.u32 	%r91, %r78;
$L__BB3_12:
	.pragma "nounroll";
	mul.wide.s32 	%rd23, %r86, 4;
	add.s64 	%rd24, %rd1, %rd23;
	mul.wide.s32 	%rd25, %r91, 4;
	add.s64 	%rd26, %rd2, %rd25;
	add.s32 	%r91, %r91, 1;
	ld.global.u32 	%r71, [%rd26];
	add.s32 	%r86, %r86, 1;
	st.global.u32 	[%rd24], %r71;
	add.s32 	%r87, %r87, 1;
	setp.ne.s32 	%p17, %r87, 0;
	@%p17 bra 	$L__BB3_12;
$L__BB3_13:
	sub.s32 	%r72, %r78, %r3;
	setp.gt.u32 	%p18, %r72, -4;
	@%p18 bra 	$L__BB3_16;
	add.s64 	%rd5, %rd2, 8;
	sub.s32 	%r95, %r91, %r3;
	add.s64 	%rd6, %rd1, 8;
$L__BB3_15:
	mul.wide.s32 	%rd27, %r91, 4;
	add.s64 	%rd28, %rd5, %rd27;
	mul.wide.s32 	%rd29, %r86, 4;
	add.s64 	%rd30, %rd6, %rd29;
	ld.global.u32 	%r73, [%rd28+-8];
	st.global.u32 	[%rd30+-8], %r73;
	ld.global.u32 	%r74, [%rd28+-4];
	st.global.u32 	[%rd30+-4], %r74;
	ld.global.u32 	%r75, [%rd28];
	st.global.u32 	[%rd30], %r75;
	add.s32 	%r91, %r91, 4;
	ld.global.u32 	%r76, [%rd28+4];
	add.s32 	%r86, %r86, 4;
	st.global.u32 	[%rd30+4], %r76;
	add.s32 	%r95, %r95, 4;
	setp.ne.s32 	%p19, %r95, 0;
	@%p19 bra 	$L__BB3_15;
$L__BB3_16:
	ret;
$L__BB3_17:
	mul.wide.u32 	%rd9, %r77, 4;
	add.s64 	%rd10, %rd2, %rd9;
	ld.global.u32 	%r55, [%rd10];
	mul.wide.s32 	%rd11, %r78, 4;
	add.s64 	%rd12, %rd2, %rd11;
	ld.global.u32 	%r57, [%rd12];
	setp.ge.s32 	%p5, %r55, %r57;
	setp.lt.s32 	%p6, %r55, %r57;
	selp.u32 	%r59, 1, 0, %p6;
	add.s32 	%r77, %r77, %r59;
	selp.u32 	%r60, 1, 0, %p5;
	add.s32 	%r78, %r78, %r60;
	min.s32 	%r61, %r55, %r57;
	mul.wide.u32 	%rd13, %r86, 4;
	add.s64 	%rd14, %rd1, %rd13;
	st.global.u32 	[%rd14], %r61;
	add.s32 	%r86, %r86, 1;
	setp.lt.s32 	%p7, %r77, %r2;
	setp.lt.s32 	%p8, %r78, %r3;
	and.pred  	%p9, %p7, %p8;
	@%p9 bra 	$L__BB3_17;
	bra.uni 	$L__BB3_2;

}


// ===== COMPILED SASS (sm_100) =====

	.target	sm_100

	.elftype	@"ET_EXEC"


//--------------------- .note.nv.tkinfo           --------------------------
	.section	.note.nv.tkinfo,"",@"SHT_NOTE"
	.sectionflags	@"SHF_NOTE_NV_TKINFO"
	.tkinfo
        /*0018*/ 	.word	0x00000002
        /*0030*/ 	.string	""
        /*0030*/ 	.string	"ptxas"
        /*0030*/ 	.string	"Cuda compilation tools, release 13.0, V13.0.88"
        /*0030*/ 	.string	"Build cuda_13.0.r13.0/compiler.36424714_0"
        /*0030*/ 	.string	"-arch sm_100 -m 64 "



//--------------------- .note.nv.cuinfo           --------------------------
	.section	.note.nv.cuinfo,"",@"SHT_NOTE"
	.sectionflags	@"SHF_NOTE_NV_CUINFO"
        /*0018*/ 	.short	0x0002
        /*001a*/ 	.short	0x0064
        /*001c*/ 	.short	0x0082
	.zero		2


//--------------------- .nv.info                  --------------------------
	.section	.nv.info,"",@"SHT_CUDA_INFO"
	.align	4


	//----- nvinfo : EIATTR_REGCOUNT
	.align		4
        /*0000*/ 	.byte	0x04, 0x2f
        /*0002*/ 	.short	(.L_1 - .L_0)
	.align		4
.L_0:
        /*0004*/ 	.word	index@(_Z23radixSortBaselineKernelPiS_ii)
        /*0008*/ 	.word	0x0000000d


	//----- nvinfo : EIATTR_FRAME_SIZE
	.align		4
.L_1:
        /*000c*/ 	.byte	0x04, 0x11
        /*000e*/ 	.short	(.L_3 - .L_2)
	.align		4
.L_2:
        /*0010*/ 	.word	index@(_Z23radixSortBaselineKernelPiS_ii)
        /*0014*/ 	.word	0x00000000


	//----- nvinfo : EIATTR_REGCOUNT
	.align		4
.L_3:
        /*0018*/ 	.byte	0x04, 0x2f
        /*001a*/ 	.short	(.L_5 - .L_4)
	.align		4
.L_4:
        /*001c*/ 	.word	index@(_Z24radixSortOptimizedKernelPiS_ii)
        /*0020*/ 	.word	0x0000000f


	//----- nvinfo : EIATTR_FRAME_SIZE
	.align		4
.L_5:
        /*0024*/ 	.byte	0x04, 0x11
        /*0026*/ 	.short	(.L_7 - .L_6)
	.align		4
.L_6:
        /*0028*/ 	.word	index@(_Z24radixSortOptimizedKernelPiS_ii)
        /*002c*/ 	.word	0x00000000


	//----- nvinfo : EIATTR_REGCOUNT
	.align		4
.L_7:
        /*0030*/ 	.byte	0x04, 0x2f
        /*0032*/ 	.short	(.L_9 - .L_8)
	.align		4
.L_8:
        /*0034*/ 	.word	index@(_Z23mergeSortBaselineKernelPiS_ii)
        /*0038*/ 	.word	0x0000001e


	//----- nvinfo : EIATTR_FRAME_SIZE
	.align		4
.L_9:
        /*003c*/ 	.byte	0x04, 0x11
        /*003e*/ 	.short	(.L_11 - .L_10)
	.align		4
.L_10:
        /*0040*/ 	.word	index@(_Z23mergeSortBaselineKernelPiS_ii)
        /*0044*/ 	.word	0x00000000


	//----- nvinfo : EIATTR_REGCOUNT
	.align		4
.L_11:
        /*0048*/ 	.byte	0x04, 0x2f
        /*004a*/ 	.short	(.L_13 - .L_12)
	.align		4
.L_12:
        /*004c*/ 	.word	index@(_Z24mergeSortOptimizedKernelPiS_ii)
        /*0050*/ 	.word	0x0000001e


	//----- nvinfo : EIATTR_FRAME_SIZE
	.align		4
.L_13:
        /*0054*/ 	.byte	0x04, 0x11
        /*0056*/ 	.short	(.L_15 - .L_14)
	.align		4
.L_14:
        /*0058*/ 	.word	index@(_Z24mergeSortOptimizedKernelPiS_ii)
        /*005c*/ 	.word	0x00000000


	//----- nvinfo : EIATTR_MIN_STACK_SIZE
	.align		4
.L_15:
        /*0060*/ 	.byte	0x04, 0x12
        /*0062*/ 	.short	(.L_17 - .L_16)
	.align		4
.L_16:
        /*0064*/ 	.word	index@(_Z24mergeSortOptimizedKernelPiS_ii)
        /*0068*/ 	.word	0x00000000


	//----- nvinfo : EIATTR_MIN_STACK_SIZE
	.align		4
.L_17:
        /*006c*/ 	.byte	0x04, 0x12
        /*006e*/ 	.short	(.L_19 - .L_18)
	.align		4
.L_18:
        /*0070*/ 	.word	index@(_Z23mergeSortBaselineKernelPiS_ii)
        /*0074*/ 	.word	0x00000000


	//----- nvinfo : EIATTR_MIN_STACK_SIZE
	.align		4
.L_19:
        /*0078*/ 	.byte	0x04, 0x12
        /*007a*/ 	.short	(.L_21 - .L_20)
	.align		4
.L_20:
        /*007c*/ 	.word	index@(_Z24radixSortOptimizedKernelPiS_ii)
        /*0080*/ 	.word	0x00000000


	//----- nvinfo : EIATTR_MIN_STACK_SIZE
	.align		4
.L_21:
        /*0084*/ 	.byte	0x04, 0x12
        /*0086*/ 	.short	(.L_23 - .L_22)
	.align		4
.L_22:
        /*0088*/ 	.word	index@(_Z23radixSortBaselineKernelPiS_ii)
        /*008c*/ 	.word	0x00000000
.L_23:


//--------------------- .nv.compat                --------------------------
	.section	.nv.compat,"",@"SHT_CUDA_COMPAT_INFO"
	.align	4
        /*0000*/ 	.byte	0x02, 0x09, 0x00, 0x00, 0x02, 0x02, 0x01, 0x00, 0x02, 0x05, 0x05, 0x00, 0x03, 0x07, 0x01, 0x01
        /*0010*/ 	.byte	0x02, 0x03, 0x00, 0x00, 0x02, 0x06, 0x01, 0x00, 0x04, 0x0b, 0x08, 0x00, 0x09, 0x00, 0x00, 0x00
        /*0020*/ 	.byte	0x00, 0x00, 0x00, 0x00


//--------------------- .nv.info._Z24mergeSortOptimizedKernelPiS_ii --------------------------
	.section	.nv.info._Z24mergeSortOptimizedKernelPiS_ii,"",@"SHT_CUDA_INFO"
	.sectionflags	@""
	.align	4


	//----- nvinfo : EIATTR_CUDA_API_VERSION
	.align		4
        /*0000*/ 	.byte	0x04, 0x37
        /*0002*/ 	.short	(.L_25 - .L_24)
.L_24:
        /*0004*/ 	.word	0x00000082


	//----- nvinfo : EIATTR_KPARAM_INFO
	.align		4
.L_25:
        /*0008*/ 	.byte	0x04, 0x17
        /*000a*/ 	.short	(.L_27 - .L_26)
.L_26:
        /*000c*/ 	.word	0x00000000
        /*0010*/ 	.short	0x0003
        /*0012*/ 	.short	0x0014
        /*0014*/ 	.byte	0x00, 0xf0, 0x11, 0x00


	//----- nvinfo : EIATTR_KPARAM_INFO
	.align		4
.L_27:
        /*0018*/ 	.byte	0x04, 0x17
        /*001a*/ 	.short	(.L_29 - .L_28)
.L_28:
        /*001c*/ 	.word	0x00000000
        /*0020*/ 	.short	0x0002
        /*0022*/ 	.short	0x0010
        /*0024*/ 	.byte	0x00, 0xf0, 0x11, 0x00


	//----- nvinfo : EIATTR_KPARAM_INFO
	.align		4
.L_29:
        /*0028*/ 	.byte	0x04, 0x17
        /*002a*/ 	.short	(.L_31 - .L_30)
.L_30:
        /*002c*/ 	.word	0x00000000
        /*0030*/ 	.short	0x0001
        /*0032*/ 	.short	0x0008
        /*0034*/ 	.byte	0x00, 0xf5, 0x21, 0x00


	//----- nvinfo : EIATTR_KPARAM_INFO
	.align		4
.L_31:
        /*0038*/ 	.byte	0x04, 0x17
        /*003a*/ 	.short	(.L_33 - .L_32)
.L_32:
        /*003c*/ 	.word	0x00000000
        /*0040*/ 	.short	0x0000
        /*0042*/ 	.short	0x0000
        /*0044*/ 	.byte	0x00, 0xf5, 0x21, 0x00


	//----- nvinfo : EIATTR_SPARSE_MMA_MASK
	.align		4
.L_33:
        /*0048*/ 	.byte	0x03, 0x50
        /*004a*/ 	.short	0x0000


	//----- nvinfo : EIATTR_MAXREG_COUNT
	.align		4
        /*004c*/ 	.byte	0x03, 0x1b
        /*004e*/ 	.short	0x00ff


	//----- nvinfo : EIATTR_MERCURY_ISA_VERSION
	.align		4
        /*0050*/ 	.byte	0x03, 0x5f
        /*0052*/ 	.short	0x0101


	//----- nvinfo : EIATTR_VRC_CTA_INIT_COUNT
	.align		4
        /*0054*/ 	.byte	0x02, 0x4a
	.zero		1
	.zero		1


	//----- nvinfo : EIATTR_EXIT_INSTR_OFFSETS
	.align		4
        /*0058*/ 	.byte	0x04, 0x1c
        /*005a*/ 	.short	(.L_35 - .L_34)


	//   ....[0]....
.L_34:
        /*005c*/ 	.word	0x00000060


	//   ....[1]....
        /*0060*/ 	.word	0x00000ab0


	//   ....[2]....
        /*0064*/ 	.word	0x00000bd0


	//   ....[3]....
        /*0068*/ 	.word	0x000011d0


	//   ....[4]....
        /*006c*/ 	.word	0x000012d0


	//----- nvinfo : EIATTR_CBANK_PARAM_SIZE
	.align		4
.L_35:
        /*0070*/ 	.byte	0x03, 0x19
        /*0072*/ 	.short	0x0018


	//----- nvinfo : EIATTR_PARAM_CBANK
	.align		4
        /*0074*/ 	.byte	0x04, 0x0a
        /*0076*/ 	.short	(.L_37 - .L_36)
	.align		4
.L_36:
        /*0078*/ 	.word	index@(.nv.constant0._Z24mergeSortOptimizedKernelPiS_ii)
        /*007c*/ 	.short	0x0380
        /*007e*/ 	.short	0x0018


	//----- nvinfo : EIATTR_SW_WAR
	.align		4
.L_37:
        /*0080*/ 	.byte	0x04, 0x36
        /*0082*/ 	.short	(.L_39 - .L_38)
.L_38:
        /*0084*/ 	.word	0x00000008
.L_39:


//--------------------- .nv.info._Z23mergeSortBaselineKernelPiS_ii --------------------------
	.section	.nv.info._Z23mergeSortBaselineKernelPiS_ii,"",@"SHT_CUDA_INFO"
	.sectionflags	@""
	.align	4


	//----- nvinfo : EIATTR_CUDA_API_VERSION
	.align		4
        /*0000*/ 	.byte	0x04, 0x37
        /*0002*/ 	.short	(.L_41 - .L_40)
.L_40:
        /*0004*/ 	.word	0x00000082


	//----- nvinfo : EIATTR_KPARAM_INFO
	.align		4
.L_41:
        /*0008*/ 	.byte	0x04, 0x17
        /*000a*/ 	.short	(.L_43 - .L_42)
.L_42:
        /*000c*/ 	.word	0x00000000
        /*0010*/ 	.short	0x0003
        /*0012*/ 	.short	0x0014
        /*0014*/ 	.byte	0x00, 0xf0, 0x11, 0x00


	//----- nvinfo : EIATTR_KPARAM_INFO
	.align		4
.L_43:
        /*0018*/ 	.byte	0x04, 0x17
        /*001a*/ 	.short	(.L_45 - .L_44)
.L_44:
        /*001c*/ 	.word	0x00000000
        /*0020*/ 	.short	0x0002
        /*0022*/ 	.short	0x0010
        /*0024*/ 	.byte	0x00, 0xf0, 0x11, 0x00


	//----- nvinfo : EIATTR_KPARAM_INFO
	.align		4
.L_45:
        /*0028*/ 	.byte	0x04, 0x17
        /*002a*/ 	.short	(.L_47 - .L_46)
.L_46:
        /*002c*/ 	.word	0x00000000
        /*0030*/ 	.short	0x0001
        /*0032*/ 	.short	0x0008
        /*0034*/ 	.byte	0x00, 0xf5, 0x21, 0x00


	//----- nvinfo : EIATTR_KPARAM_INFO
	.align		4
.L_47:
        /*0038*/ 	.byte	0x04, 0x17
        /*003a*/ 	.short	(.L_49 - .L_48)
.L_48:
        /*003c*/ 	.word	0x00000000
        /*0040*/ 	.short	0x0000
        /*0042*/ 	.short	0x0000
        /*0044*/ 	.byte	0x00, 0xf5, 0x21, 0x00


	//----- nvinfo : EIATTR_SPARSE_MMA_MASK
	.align		4
.L_49:
        /*0048*/ 	.byte	0x03, 0x50
        /*004a*/ 	.short	0x0000


	//----- nvinfo : EIATTR_MAXREG_COUNT
	.align		4
        /*004c*/ 	.byte	0x03, 0x1b
        /*004e*/ 	.short	0x00ff


	//----- nvinfo : EIATTR_MERCURY_ISA_VERSION
	.align		4
        /*0050*/ 	.byte	0x03, 0x5f
        /*0052*/ 	.short	0x0101


	//----- nvinfo : EIATTR_VRC_CTA_INIT_COUNT
	.align		4
        /*0054*/ 	.byte	0x02, 0x4a
	.zero		1
	.zero		1


	//----- nvinfo : EIATTR_EXIT_INSTR_OFFSETS
	.align		4
        /*0058*/ 	.byte	0x04, 0x1c
        /*005a*/ 	.short	(.L_51 - .L_50)


	//   ....[0]....
.L_50:
        /*005c*/ 	.word	0x00000060


	//   ....[1]....
        /*0060*/ 	.word	0x00000ab0


	//   ....[2]....
        /*0064*/ 	.word	0x00000bd0


	//   ....[3]....
        /*0068*/ 	.word	0x000011d0


	//   ....[4]....
        /*006c*/ 	.word	0x000012d0


	//----- nvinfo : EIATTR_CBANK_PARAM_SIZE
	.align		4
.L_51:
        /*0070*/ 	.byte	0x03, 0x19
        /*0072*/ 	.short	0x0018


	//----- nvinfo : EIATTR_PARAM_CBANK
	.align		4
        /*0074*/ 	.byte	0x04, 0x0a
        /*0076*/ 	.short	(.L_53 - .L_52)
	.align		4
.L_52:
        /*0078*/ 	.word	index@(.nv.constant0._Z23mergeSortBaselineKernelPiS_ii)
        /*007c*/ 	.short	0x0380
        /*007e*/ 	.short	0x0018


	//----- nvinfo : EIATTR_SW_WAR
	.align		4
.L_53:
        /*0080*/ 	.byte	0x04, 0x36
        /*0082*/ 	.short	(.L_55 - .L_54)
.L_54:
        /*0084*/ 	.word	0x00000008
.L_55:


//--------------------- .nv.info._Z24radixSortOptimizedKernelPiS_ii --------------------------
	.section	.nv.info._Z24radixSortOptimizedKernelPiS_ii,"",@"SHT_CUDA_INFO"
	.sectionflags	@""
	.align	4


	//----- nvinfo : EIATTR_CUDA_API_VERSION
	.align		4
        /*0000*/ 	.byte	0x04, 0x37
        /*0002*/ 	.short	(.L_57 - .L_56)
.L_56:
        /*0004*/ 	.word	0x00000082


	//----- nvinfo : EIATTR_KPARAM_INFO
	.align		4
.L_57:
        /*0008*/ 	.byte	0x04, 0x17
        /*000a*/ 	.short	(.L_59 - .L_58)
.L_58:
        /*000c*/ 	.word	0x00000000
        /*0010*/ 	.short	0x0003
        /*0012*/ 	.short	0x0014
        /*0014*/ 	.byte	0x00, 0xf0, 0x11, 0x00


	//----- nvinfo : EIATTR_KPARAM_INFO
	.align		4
.L_59:
        /*0018*/ 	.byte	0x04, 0x17
        /*001a*/ 	.short	(.L_61 - .L_60)
.L_60:
        /*001c*/ 	.word	0x00000000
        /*0020*/ 	.short	0x0002
        /*0022*/ 	.short	0x0010
        /*0024*/ 	.byte	0x00, 0xf0, 0x11, 0x00


	//----- nvinfo : EIATTR_KPARAM_INFO
	.align		4
.L_61:
        /*0028*/ 	.byte	0x04, 0x17
        /*002a*/ 	.short	(.L_63 - .L_62)
.L_62:
        /*002c*/ 	.word	0x00000000
        /*0030*/ 	.short	0x0001
        /*0032*/ 	.short	0x0008
        /*0034*/ 	.byte	0x00, 0xf5, 0x21, 0x00


	//----- nvinfo : EIATTR_KPARAM_INFO
	.align		4
.L_63:
        /*0038*/ 	.byte	0x04, 0x17
        /*003a*/ 	.short	(.L_65 - .L_64)
.L_64:
        /*003c*/ 	.word	0x00000000
        /*0040*/ 	.short	0x0000
        /*0042*/ 	.short	0x0000
        /*0044*/ 	.byte	0x00, 0xf5, 0x21, 0x00


	//----- nvinfo : EIATTR_SPARSE_MMA_MASK
	.align		4
.L_65:
        /*0048*/ 	.byte	0x03, 0x50
        /*004a*/ 	.short	0x0000


	//----- nvinfo : EIATTR_MAXREG_COUNT
	.align		4
        /*004c*/ 	.byte	0x03, 0x1b
        /*004e*/ 	.short	0x00ff


	//----- nvinfo : EIATTR_NUM_BARRIERS
	.align		4
        /*0050*/ 	.byte	0x02, 0x4c
        /*0052*/ 	.byte	0x01
	.zero		1


	//----- nvinfo : EIATTR_MERCURY_ISA_VERSION
	.align		4
        /*0054*/ 	.byte	0x03, 0x5f
        /*0056*/ 	.short	0x0101


	//----- nvinfo : EIATTR_VRC_CTA_INIT_COUNT
	.align		4
        /*0058*/ 	.byte	0x02, 0x4a
	.zero		1
	.zero		1


	//----- nvinfo : EIATTR_EXIT_INSTR_OFFSETS
	.align		4
        /*005c*/ 	.byte	0x04, 0x1c
        /*005e*/ 	.short	(.L_67 - .L_66)


	//   ....[0]....
.L_66:
        /*0060*/ 	.word	0x00000280


	//   ....[1]....
        /*0064*/ 	.word	0x00000320


	//----- nvinfo : EIATTR_CBANK_PARAM_SIZE
	.align		4
.L_67:
        /*0068*/ 	.byte	0x03, 0x19
        /*006a*/ 	.short	0x0018


	//----- nvinfo : EIATTR_PARAM_CBANK
	.align		4
        /*006c*/ 	.byte	0x04, 0x0a
        /*006e*/ 	.short	(.L_69 - .L_68)
	.align		4
.L_68:
        /*0070*/ 	.word	index@(.nv.constant0._Z24radixSortOptimizedKernelPiS_ii)
        /*0074*/ 	.short	0x0380
        /*0076*/ 	.short	0x0018


	//----- nvinfo : EIATTR_SW_WAR
	.align		4
.L_69:
        /*0078*/ 	.byte	0x04, 0x36
        /*007a*/ 	.short	(.L_71 - .L_70)
.L_70:
        /*007c*/ 	.word	0x00000008
.L_71:


//--------------------- .nv.info._Z23radixSortBaselineKernelPiS_ii --------------------------
	.section	.nv.info._Z23radixSortBaselineKernelPiS_ii,"",@"SHT_CUDA_INFO"
	.sectionflags	@""
	.align	4


	//----- nvinfo : EIATTR_CUDA_API_VERSION
	.align		4
        /*0000*/ 	.byte	0x04, 0x37
        /*0002*/ 	.short	(.L_73 - .L_72)
.L_72:
        /*0004*/ 	.word	0x00000082


	//----- nvinfo : EIATTR_KPARAM_INFO
	.align		4
.L_73:
        /*0008*/ 	.byte	0x04, 0x17
        /*000a*/ 	.short	(.L_75 - .L_74)
.L_74:
        /*000c*/ 	.word	0x00000000
        /*0010*/ 	.short	0x0003
        /*0012*/ 	.short	0x0014
        /*0014*/ 	.byte	0x00, 0xf0, 0x11, 0x00


	//----- nvinfo : EIATTR_KPARAM_INFO
	.align		4
.L_75:
        /*0018*/ 	.byte	0x04, 0x17
        /*001a*/ 	.short	(.L_77 - .L_76)
.L_76:
        /*001c*/ 	.word	0x00000000
        /*0020*/ 	.short	0x0002
        /*0022*/ 	.short	0x0010
        /*0024*/ 	.byte	0x00, 0xf0, 0x11, 0x00


	//----- nvinfo : EIATTR_KPARAM_INFO
	.align		4
.L_77:
        /*0028*/ 	.byte	0x04, 0x17
        /*002a*/ 	.short	(.L_79 - .L_78)
.L_78:
        /*002c*/ 	.word	0x00000000
        /*0030*/ 	.short	0x0001
        /*0032*/ 	.short	0x0008
        /*0034*/ 	.byte	0x00, 0xf5, 0x21, 0x00


	//----- nvinfo : EIATTR_KPARAM_INFO
	.align		4
.L_79:
        /*0038*/ 	.byte	0x04, 0x17
        /*003a*/ 	.short	(.L_81 - .L_80)
.L_80:
        /*003c*/ 	.word	0x00000000
        /*0040*/ 	.short	0x0000
        /*0042*/ 	.short	0x0000
        /*0044*/ 	.byte	0x00, 0xf5, 0x21, 0x00


	//----- nvinfo : EIATTR_SPARSE_MMA_MASK
	.align		4
.L_81:
        /*0048*/ 	.byte	0x03, 0x50
        /*004a*/ 	.short	0x0000


	//----- nvinfo : EIATTR_MAXREG_COUNT
	.align		4
        /*004c*/ 	.byte	0x03, 0x1b
        /*004e*/ 	.short	0x00ff


	//----- nvinfo : EIATTR_MERCURY_ISA_VERSION
	.align		4
        /*0050*/ 	.byte	0x03, 0x5f
        /*0052*/ 	.short	0x0101


	//----- nvinfo : EIATTR_VRC_CTA_INIT_COUNT
	.align		4
        /*0054*/ 	.byte	0x02, 0x4a
	.zero		1
	.zero		1


	//----- nvinfo : EIATTR_EXIT_INSTR_OFFSETS
	.align		4
        /*0058*/ 	.byte	0x04, 0x1c
        /*005a*/ 	.short	(.L_83 - .L_82)


	//   ....[0]....
.L_82:
        /*005c*/ 	.word	0x00000070


	//   ....[1]....
        /*0060*/ 	.word	0x00000290


	//----- nvinfo : EIATTR_CBANK_PARAM_SIZE
	.align		4
.L_83:
        /*0064*/ 	.byte	0x03, 0x19
        /*0066*/ 	.short	0x0018


	//----- nvinfo : EIATTR_PARAM_CBANK
	.align		4
        /*0068*/ 	.byte	0x04, 0x0a
        /*006a*/ 	.short	(.L_85 - .L_84)
	.align		4
.L_84:
        /*006c*/ 	.word	index@(.nv.constant0._Z23radixSortBaselineKernelPiS_ii)
        /*0070*/ 	.short	0x0380
        /*0072*/ 	.short	0x0018


	//----- nvinfo : EIATTR_SW_WAR
	.align		4
.L_85:
        /*0074*/ 	.byte	0x04, 0x36
        /*0076*/ 	.short	(.L_87 - .L_86)
.L_86:
        /*0078*/ 	.word	0x00000008
.L_87:


//--------------------- .nv.callgraph             --------------------------
	.section	.nv.callgraph,"",@"SHT_CUDA_CALLGRAPH"
	.align	4
	.sectionentsize	8
	.align		4
        /*0000*/ 	.word	0x00000000
	.align		4
        /*0004*/ 	.word	0xffffffff
	.align		4
        /*0008*/ 	.word	0x00000000
	.align		4
        /*000c*/ 	.word	0xfffffffe
	.align		4
        /*0010*/ 	.word	0x00000000
	.align		4
        /*0014*/ 	.word	0xfffffffd
	.align		4
        /*0018*/ 	.word	0x00000000
	.align		4
        /*001c*/ 	.word	0xfffffffc


//--------------------- .text._Z24mergeSortOptimizedKernelPiS_ii --------------------------
	.section	.text._Z24mergeSortOptimizedKernelPiS_ii,"ax",@progbits
	.align	128
        .global         _Z24mergeSortOptimizedKernelPiS_ii
        .type           _Z24mergeSortOptimizedKernelPiS_ii,@function
        .size           _Z24mergeSortOptimizedKernelPiS_ii,(.L_x_34 - _Z24mergeSortOptimizedKernelPiS_ii)
        .other          _Z24mergeSortOptimizedKernelPiS_ii,@"STO_CUDA_ENTRY STV_DEFAULT"
_Z24mergeSortOptimizedKernelPiS_ii:
.text._Z24mergeSortOptimizedKernelPiS_ii:
[----:B------:R-:W-:Y:S08]  /*0000*/  LDC R1, c[0x0][0x37c] ;  /* 0x0000df00ff017b82 */ /* 0x000ff00000000800 */
[----:B------:R-:W0:Y:S08]  /*0010*/  S2UR UR4, SR_CTAID.X ;  /* 0x00000000000479c3 */ /* 0x000e300000002500 */
[----:B------:R-:W0:Y:S02]  /*0020*/  LDC.64 R8, c[0x0][0x390] ;  /* 0x0000e400ff087b82 */ /* 0x000e240000000a00 */
[----:B0-----:R-:W-:-:S04]  /*0030*/  IMAD R0, R8, UR4, RZ ;  /* 0x0000000408007c24 */ /* 0x001fc8000f8e02ff */
[----:B------:R-:W-:-:S05]  /*0040*/  IMAD.SHL.U32 R5, R0, 0x2, RZ ;  /* 0x0000000200057824 */ /* 0x000fca00078e00ff */
[----:B------:R-:W-:-:S13]  /*0050*/  ISETP.GE.AND P0, PT, R5, R9, PT ;  /* 0x000000090500720c */ /* 0x000fda0003f06270 */
[----:B------:R-:W-:Y:S05]  /*0060*/  @P0 EXIT ;  /* 0x000000000000094d */ /* 0x000fea0003800000 */
[----:B------:R-:W-:Y:S01]  /*0070*/  IMAD.IADD R4, R5, 0x1, R8 ;  /* 0x0000000105047824 */ /* 0x000fe200078e0208 */
[----:B------:R-:W0:Y:S01]  /*0080*/  LDC.64 R6, c[0x0][0x380] ;  /* 0x0000e000ff067b82 */ /* 0x000e220000000a00 */
[----:B------:R-:W1:Y:S01]  /*0090*/  LDCU.64 UR4, c[0x0][0x358] ;  /* 0x00006b00ff0477ac */ /* 0x000e620008000a00 */
[----:B------:R-:W-:Y:S02]  /*00a0*/  MOV R0, R5 ;  /* 0x0000000500007202 */ /* 0x000fe40000000f00 */
[----:B------:R-:W-:-:S04]  /*00b0*/  VIADDMNMX R2, R4, R8, R9, PT ;  /* 0x0000000804027246 */ /* 0x000fc80003800109 */
[C---:B------:R-:W-:Y:S02]  /*00c0*/  ISETP.GE.AND P0, PT, R4.reuse, R2, PT ;  /* 0x000000020400720c */ /* 0x040fe40003f06270 */
[----:B------:R-:W-:Y:S02]  /*00d0*/  VIMNMX R4, PT, PT, R4, R9, PT ;  /* 0x0000000904047248 */ /* 0x000fe40003fe0100 */
[----:B------:R-:W-:Y:S02]  /*00e0*/  ISETP.LT.OR P0, PT, R8, 0x1, P0 ;  /* 0x000000010800780c */ /* 0x000fe40000701670 */
[----:B------:R-:W2:Y:S01]  /*00f0*/  LDC.64 R8, c[0x0][0x388] ;  /* 0x0000e200ff087b82 */ /* 0x000ea20000000a00 */
[----:B------:R-:W-:-:S10]  /*0100*/  IMAD.MOV.U32 R3, RZ, RZ, R4 ;  /* 0x000000ffff037224 */ /* 0x000fd400078e0004 */
[----:B-1----:R-:W-:Y:S05]  /*0110*/  @P0 BRA `(.L_x_0) ;  /* 0x00000000004c0947 */ /* 0x002fea0003800000 */
.L_x_1:
[----:B0-----:R-:W-:-:S04]  /*0120*/  IMAD.WIDE.U32 R10, R5, 0x4, R6 ;  /* 0x00000004050a7825 */ /* 0x001fc800078e0006 */
[C---:B------:R-:W-:Y:S02]  /*0130*/  IMAD.WIDE R12, R3.reuse, 0x4, R6 ;  /* 0x00000004030c7825 */ /* 0x040fe400078e0206 */
[----:B------:R-:W3:Y:S04]  /*0140*/  LDG.E R10, desc[UR4][R10.64] ;  /* 0x000000040a0a7981 */ /* 0x000ee8000c1e1900 */
[----:B------:R-:W3:Y:S01]  /*0150*/  LDG.E R13, desc[UR4][R12.64] ;  /* 0x000000040c0d7981 */ /* 0x000ee2000c1e1900 */
[----:B------:R-:W-:Y:S01]  /*0160*/  VIADD R19, R3, 0x1 ;  /* 0x0000000103137836 */ /* 0x000fe20000000000 */
[----:B------:R-:W-:Y:S01]  /*0170*/  IADD3 R17, PT, PT, R5, 0x1, RZ ;  /* 0x0000000105117810 */ /* 0x000fe20007ffe0ff */
[C---:B--2---:R-:W-:Y:S01]  /*0180*/  IMAD.WIDE.U32 R14, R0.reuse, 0x4, R8 ;  /* 0x00000004000e7825 */ /* 0x044fe200078e0008 */
[----:B------:R-:W-:-:S02]  /*0190*/  IADD3 R0, PT, PT, R0, 0x1, RZ ;  /* 0x0000000100007810 */ /* 0x000fc40007ffe0ff */
[CC--:B---3--:R-:W-:Y:S02]  /*01a0*/  ISETP.GE.AND P0, PT, R10.reuse, R13.reuse, PT ;  /* 0x0000000d0a00720c */ /* 0x0c8fe40003f06270 */
[CC--:B------:R-:W-:Y:S02]  /*01b0*/  ISETP.GE.AND P1, PT, R10.reuse, R13.reuse, PT ;  /* 0x0000000d0a00720c */ /* 0x0c0fe40003f26270 */
[----:B------:R-:W-:-:S05]  /*01c0*/  VIMNMX R21, PT, PT, R10, R13, PT ;  /* 0x0000000d0a157248 */ /* 0x000fca0003fe0100 */
[----:B------:R1:W-:Y:S04]  /*01d0*/  STG.E desc[UR4][R14.64], R21 ;  /* 0x000000150e007986 */ /* 0x0003e8000c101904 */
[----:B------:R-:W-:Y:S02]  /*01e0*/  @!P0 IMAD.MOV R19, RZ, RZ, R3 ;  /* 0x000000ffff138224 */ /* 0x000fe400078e0203 */
[----:B------:R-:W-:-:S03]  /*01f0*/  @P1 IADD3 R17, PT, PT, R5, RZ, RZ ;  /* 0x000000ff05111210 */ /* 0x000fc60007ffe0ff */
[----:B------:R-:W-:Y:S02]  /*0200*/  ISETP.GE.AND P0, PT, R19, R2, PT ;  /* 0x000000021300720c */ /* 0x000fe40003f06270 */
[----:B------:R-:W-:Y:S01]  /*0210*/  ISETP.LT.AND P1, PT, R17, R4, PT ;  /* 0x000000041100720c */ /* 0x000fe20003f21270 */
[----:B------:R-:W-:Y:S01]  /*0220*/  IMAD.MOV.U32 R5, RZ, RZ, R17 ;  /* 0x000000ffff057224 */ /* 0x000fe200078e0011 */
[----:B------:R-:W-:-:S11]  /*0230*/  MOV R3, R19 ;  /* 0x0000001300037202 */ /* 0x000fd60000000f00 */
[----:B-1----:R-:W-:Y:S05]  /*0240*/  @!P0 BRA P1, `(.L_x_1) ;  /* 0xfffffffc00b48947 */ /* 0x002fea000083ffff */
.L_x_0:
[----:B------:R-:W-:-:S13]  /*0250*/  ISETP.GE.AND P0, PT, R5, R4, PT ;  /* 0x000000040500720c */ /* 0x000fda0003f06270 */
[----:B------:R-:W-:Y:S05]  /*0260*/  @P0 BRA `(.L_x_2) ;  /* 0x00000008000c0947 */ /* 0x000fea0003800000 */
[C-C-:B0-----:R-:W-:Y:S01]  /*0270*/  IMAD.IADD R6, R4.reuse, 0x1, -R5.reuse ;  /* 0x0000000104067824 */ /* 0x141fe200078e0a05 */
[----:B------:R-:W-:Y:S01]  /*0280*/  IADD3 R7, PT, PT, -R4, R5, RZ ;  /* 0x0000000504077210 */ /* 0x000fe20007ffe1ff */
[----:B--2---:R-:W-:-:S03]  /*0290*/  IMAD.MOV.U32 R9, RZ, RZ, R5 ;  /* 0x000000ffff097224 */ /* 0x004fc600078e0005 */
[----:B------:R-:W-:Y:S02]  /*02a0*/  LOP3.LUT P0, R6, R6, 0x3, RZ, 0xc0, !PT ;  /* 0x0000000306067812 */ /* 0x000fe4000780c0ff */
[----:B------:R-:W-:-:S11]  /*02b0*/  ISETP.GT.U32.AND P1, PT, R7, -0x4, PT ;  /* 0xfffffffc0700780c */ /* 0x000fd60003f24070 */
[----:B------:R-:W-:Y:S05]  /*02c0*/  @!P0 BRA `(.L_x_3) ;  /* 0x0000000000348947 */ /* 0x000fea0003800000 */
[----:B------:R-:W0:Y:S01]  /*02d0*/  LDC.64 R14, c[0x0][0x380] ;  /* 0x0000e000ff0e7b82 */ /* 0x000e220000000a00 */
[----:B------:R-:W-:Y:S01]  /*02e0*/  IADD3 R8, PT, PT, -R6, RZ, RZ ;  /* 0x000000ff06087210 */ /* 0x000fe20007ffe1ff */
[----:B------:R-:W-:-:S06]  /*02f0*/  IMAD.MOV.U32 R9, RZ, RZ, R5 ;  /* 0x000000ffff097224 */ /* 0x000fcc00078e0005 */
[----:B------:R-:W1:Y:S02]  /*0300*/  LDC.64 R12, c[0x0][0x388] ;  /* 0x0000e200ff0c7b82 */ /* 0x000e640000000a00 */
.L_x_4:
[----:B0-2---:R-:W-:-:S06]  /*0310*/  IMAD.WIDE R10, R9, 0x4, R14 ;  /* 0x00000004090a7825 */ /* 0x005fcc00078e020e */
[----:B------:R-:W2:Y:S01]  /*0320*/  LDG.E R11, desc[UR4][R10.64] ;  /* 0x000000040a0b7981 */ /* 0x000ea2000c1e1900 */
[----:B------:R-:W-:Y:S01]  /*0330*/  IADD3 R8, PT, PT, R8, 0x1, RZ ;  /* 0x0000000108087810 */ /* 0x000fe20007ffe0ff */
[C---:B-1----:R-:W-:Y:S01]  /*0340*/  IMAD.WIDE R6, R0.reuse, 0x4, R12 ;  /* 0x0000000400067825 */ /* 0x042fe200078e020c */
[----:B------:R-:W-:Y:S02]  /*0350*/  IADD3 R0, PT, PT, R0, 0x1, RZ ;  /* 0x0000000100007810 */ /* 0x000fe40007ffe0ff */
[----:B------:R-:W-:Y:S01]  /*0360*/  ISETP.NE.AND P0, PT, R8, RZ, PT ;  /* 0x000000ff0800720c */ /* 0x000fe20003f05270 */
[----:B------:R-:W-:Y:S01]  /*0370*/  VIADD R9, R9, 0x1 ;  /* 0x0000000109097836 */ /* 0x000fe20000000000 */
[----:B--2---:R2:W-:Y:S11]  /*0380*/  STG.E desc[UR4][R6.64], R11 ;  /* 0x0000000b06007986 */ /* 0x0045f6000c101904 */
[----:B------:R-:W-:Y:S05]  /*0390*/  @P0 BRA `(.L_x_4) ;  /* 0xfffffffc00dc0947 */ /* 0x000fea000383ffff */
.L_x_3:
[----:B------:R-:W-:Y:S05]  /*03a0*/  @P1 BRA `(.L_x_2) ;  /* 0x0000000400bc1947 */ /* 0x000fea0003800000 */
[----:B--2---:R-:W0:Y:S01]  /*03b0*/  LDC.64 R10, c[0x0][0x388] ;  /* 0x0000e200ff0a7b82 */ /* 0x004e220000000a00 */
[----:B------:R-:W-:-:S05]  /*03c0*/  IMAD.IADD R8, R9, 0x1, -R4 ;  /* 0x0000000109087824 */ /* 0x000fca00078e0a04 */
[----:B------:R-:W-:Y:S02]  /*03d0*/  ISETP.GE.AND P0, PT, R8, RZ, PT ;  /* 0x000000ff0800720c */ /* 0x000fe40003f06270 */
[----:B------:R-:W1:Y:S01]  /*03e0*/  LDC.64 R6, c[0x0][0x380] ;  /* 0x0000e000ff067b82 */ /* 0x000e620000000a00 */
[----:B0-----:R-:W-:-:S05]  /*03f0*/  IADD3 R4, P2, PT, R10, 0x8, RZ ;  /* 0x000000080a047810 */ /* 0x001fca0007f5e0ff */
[----:B------:R-:W-:Y:S01]  /*0400*/  IMAD.X R5, RZ, RZ, R11, P2 ;  /* 0x000000ffff057224 */ /* 0x000fe200010e060b */
[----:B-1----:R-:W-:-:S04]  /*0410*/  IADD3 R6, P1, PT, R6, 0x8, RZ ;  /* 0x0000000806067810 */ /* 0x002fc80007f3e0ff */
[----:B------:R-:W-:Y:S01]  /*0420*/  IADD3.X R7, PT, PT, RZ, R7, RZ, P1, !PT ;  /* 0x00000007ff077210 */ /* 0x000fe20000ffe4ff */
[----:B------:R-:W-:Y:S08]  /*0430*/  @P0 BRA `(.L_x_5) ;  /* 0x00000004005c0947 */ /* 0x000ff00003800000 */
[----:B------:R-:W-:Y:S02]  /*0440*/  IADD3 R10, PT, PT, -R8, RZ, RZ ;  /* 0x000000ff080a7210 */ /* 0x000fe40007ffe1ff */
[----:B------:R-:W-:Y:S02]  /*0450*/  PLOP3.LUT P0, PT, PT, PT, PT, 0x80, 0x8 ;  /* 0x000000000008781c */ /* 0x000fe40003f0f070 */
[----:B------:R-:W-:-:S13]  /*0460*/  ISETP.GT.AND P1, PT, R10, 0xc, PT ;  /* 0x0000000c0a00780c */ /* 0x000fda0003f24270 */
[----:B------:R-:W-:Y:S05]  /*0470*/  @!P1 BRA `(.L_x_6) ;  /* 0x0000000000d09947 */ /* 0x000fea0003800000 */
[----:B------:R-:W-:-:S13]  /*0480*/  PLOP3.LUT P0, PT, PT, PT, PT, 0x8, 0x80 ;  /* 0x000000000080781c */ /* 0x000fda0003f0e170 */
.L_x_7:
[----:B--2---:R-:W-:-:S05]  /*0490*/  IMAD.WIDE R16, R9, 0x4, R6 ;  /* 0x0000000409107825 */ /* 0x004fca00078e0206 */
[----:B------:R-:W2:Y:S01]  /*04a0*/  LDG.E R15, desc[UR4][R16.64+-0x8] ;  /* 0xfffff804100f7981 */ /* 0x000ea2000c1e1900 */
[----:B------:R-:W-:-:S05]  /*04b0*/  IMAD.WIDE R10, R0, 0x4, R4 ;  /* 0x00000004000a7825 */ /* 0x000fca00078e0204 */
[----:B--2---:R0:W-:Y:S04]  /*04c0*/  STG.E desc[UR4][R10.64+-0x8], R15 ;  /* 0xfffff80f0a007986 */ /* 0x0041e8000c101904 */
[----:B------:R-:W2:Y:S04]  /*04d0*/  LDG.E R19, desc[UR4][R16.64+-0x4] ;  /* 0xfffffc0410137981 */ /* 0x000ea8000c1e1900 */
[----:B--2---:R1:W-:Y:S04]  /*04e0*/  STG.E desc[UR4][R10.64+-0x4], R19 ;  /* 0xfffffc130a007986 */ /* 0x0043e8000c101904 */
[----:B------:R-:W2:Y:S01]  /*04f0*/  LDG.E R21, desc[UR4][R16.64] ;  /* 0x0000000410157981 */ /* 0x000ea2000c1e1900 */
[----:B------:R-:W-:-:S03]  /*0500*/  VIADD R13, R9, 0x4 ;  /* 0x00000004090d7836 */ /* 0x000fc60000000000 */
[----:B--2---:R2:W-:Y:S04]  /*0510*/  STG.E desc[UR4][R10.64], R21 ;  /* 0x000000150a007986 */ /* 0x0045e8000c101904 */
[----:B------:R-:W3:Y:S01]  /*0520*/  LDG.E R23, desc[UR4][R16.64+0x4] ;  /* 0x0000040410177981 */ /* 0x000ee2000c1e1900 */
[----:B------:R-:W-:Y:S01]  /*0530*/  IMAD.WIDE R12, R13, 0x4, R6 ;  /* 0x000000040d0c7825 */ /* 0x000fe200078e0206 */
[----:B------:R-:W-:Y:S02]  /*0540*/  IADD3 R25, PT, PT, R0, 0x4, RZ ;  /* 0x0000000400197810 */ /* 0x000fe40007ffe0ff */
[----:B---3--:R3:W-:Y:S04]  /*0550*/  STG.E desc[UR4][R10.64+0x4], R23 ;  /* 0x000004170a007986 */ /* 0x0087e8000c101904 */
[----:B------:R-:W4:Y:S01]  /*0560*/  LDG.E R27, desc[UR4][R12.64+-0x8] ;  /* 0xfffff8040c1b7981 */ /* 0x000f22000c1e1900 */
[----:B0-----:R-:W-:-:S05]  /*0570*/  IMAD.WIDE R14, R25, 0x4, R4 ;  /* 0x00000004190e7825 */ /* 0x001fca00078e0204 */
[----:B----4-:R-:W-:Y:S04]  /*0580*/  STG.E desc[UR4][R14.64+-0x8], R27 ;  /* 0xfffff81b0e007986 */ /* 0x010fe8000c101904 */
[----:B-1----:R-:W4:Y:S04]  /*0590*/  LDG.E R19, desc[UR4][R12.64+-0x4] ;  /* 0xfffffc040c137981 */ /* 0x002f28000c1e1900 */
[----:B----4-:R0:W-:Y:S04]  /*05a0*/  STG.E desc[UR4][R14.64+-0x4], R19 ;  /* 0xfffffc130e007986 */ /* 0x0101e8000c101904 */
[----:B--2---:R-:W2:Y:S01]  /*05b0*/  LDG.E R21, desc[UR4][R12.64] ;  /* 0x000000040c157981 */ /* 0x004ea2000c1e1900 */
[----:B------:R-:W-:-:S03]  /*05c0*/  VIADD R17, R9, 0x8 ;  /* 0x0000000809117836 */ /* 0x000fc60000000000 */
[----:B--2---:R1:W-:Y:S04]  /*05d0*/  STG.E desc[UR4][R14.64], R21 ;  /* 0x000000150e007986 */ /* 0x0043e8000c101904 */
[----:B------:R-:W2:Y:S01]  /*05e0*/  LDG.E R25, desc[UR4][R12.64+0x4] ;  /* 0x000004040c197981 */ /* 0x000ea2000c1e1900 */
[----:B---3--:R-:W-:Y:S01]  /*05f0*/  IMAD.WIDE R10, R17, 0x4, R6 ;  /* 0x00000004110a7825 */ /* 0x008fe200078e0206 */
[----:B------:R-:W-:Y:S02]  /*0600*/  IADD3 R17, PT, PT, R0, 0x8, RZ ;  /* 0x0000000800117810 */ /* 0x000fe40007ffe0ff */
[----:B--2---:R2:W-:Y:S04]  /*0610*/  STG.E desc[UR4][R14.64+0x4], R25 ;  /* 0x000004190e007986 */ /* 0x0045e8000c101904 */
[----:B------:R-:W3:Y:S01]  /*0620*/  LDG.E R23, desc[UR4][R10.64+-0x8] ;  /* 0xfffff8040a177981 */ /* 0x000ee2000c1e1900 */
[----:B------:R-:W-:-:S05]  /*0630*/  IMAD.WIDE R16, R17, 0x4, R4 ;  /* 0x0000000411107825 */ /* 0x000fca00078e0204 */
[----:B---3--:R-:W-:Y:S04]  /*0640*/  STG.E desc[UR4][R16.64+-0x8], R23 ;  /* 0xfffff81710007986 */ /* 0x008fe8000c101904 */
[----:B0-----:R-:W3:Y:S04]  /*0650*/  LDG.E R19, desc[UR4][R10.64+-0x4] ;  /* 0xfffffc040a137981 */ /* 0x001ee8000c1e1900 */
[----:B---3--:R0:W-:Y:S04]  /*0660*/  STG.E desc[UR4][R16.64+-0x4], R19 ;  /* 0xfffffc1310007986 */ /* 0x0081e8000c101904 */
[----:B-1----:R-:W3:Y:S01]  /*0670*/  LDG.E R21, desc[UR4][R10.64] ;  /* 0x000000040a157981 */ /* 0x002ee2000c1e1900 */
[----:B------:R-:W-:-:S03]  /*0680*/  VIADD R13, R9, 0xc ;  /* 0x0000000c090d7836 */ /* 0x000fc60000000000 */
[----:B---3--:R1:W-:Y:S04]  /*0690*/  STG.E desc[UR4][R16.64], R21 ;  /* 0x0000001510007986 */ /* 0x0083e8000c101904 */
[----:B------:R-:W3:Y:S01]  /*06a0*/  LDG.E R27, desc[UR4][R10.64+0x4] ;  /* 0x000004040a1b7981 */ /* 0x000ee2000c1e1900 */
[----:B------:R-:W-:Y:S01]  /*06b0*/  IMAD.WIDE R12, R13, 0x4, R6 ;  /* 0x000000040d0c7825 */ /* 0x000fe200078e0206 */
[----:B--2---:R-:W-:Y:S02]  /*06c0*/  IADD3 R15, PT, PT, R0, 0xc, RZ ;  /* 0x0000000c000f7810 */ /* 0x004fe40007ffe0ff */
[----:B---3--:R2:W-:Y:S04]  /*06d0*/  STG.E desc[UR4][R16.64+0x4], R27 ;  /* 0x0000041b10007986 */ /* 0x0085e8000c101904 */
[----:B------:R-:W3:Y:S01]  /*06e0*/  LDG.E R25, desc[UR4][R12.64+-0x8] ;  /* 0xfffff8040c197981 */ /* 0x000ee2000c1e1900 */
[----:B------:R-:W-:-:S05]  /*06f0*/  IMAD.WIDE R14, R15, 0x4, R4 ;  /* 0x000000040f0e7825 */ /* 0x000fca00078e0204 */
[----:B---3--:R2:W-:Y:S04]  /*0700*/  STG.E desc[UR4][R14.64+-0x8], R25 ;  /* 0xfffff8190e007986 */ /* 0x0085e8000c101904 */
[----:B0-----:R-:W3:Y:S04]  /*0710*/  LDG.E R19, desc[UR4][R12.64+-0x4] ;  /* 0xfffffc040c137981 */ /* 0x001ee8000c1e1900 */
[----:B---3--:R2:W-:Y:S04]  /*0720*/  STG.E desc[UR4][R14.64+-0x4], R19 ;  /* 0xfffffc130e007986 */ /* 0x0085e8000c101904 */
[----:B-1----:R-:W3:Y:S01]  /*0730*/  LDG.E R21, desc[UR4][R12.64] ;  /* 0x000000040c157981 */ /* 0x002ee2000c1e1900 */
[----:B------:R-:W-:-:S05]  /*0740*/  VIADD R8, R8, 0x10 ;  /* 0x0000001008087836 */ /* 0x000fca0000000000 */
[----:B------:R-:W-:Y:S01]  /*0750*/  ISETP.GE.AND P1, PT, R8, -0xc, PT ;  /* 0xfffffff40800780c */ /* 0x000fe20003f26270 */
[----:B---3--:R2:W-:Y:S04]  /*0760*/  STG.E desc[UR4][R14.64], R21 ;  /* 0x000000150e007986 */ /* 0x0085e8000c101904 */
[----:B------:R-:W3:Y:S01]  /*0770*/  LDG.E R11, desc[UR4][R12.64+0x4] ;  /* 0x000004040c0b7981 */ /* 0x000ee2000c1e1900 */
[----:B------:R-:W-:Y:S01]  /*0780*/  IADD3 R9, PT, PT, R9, 0x10, RZ ;  /* 0x0000001009097810 */ /* 0x000fe20007ffe0ff */
[----:B------:R-:W-:Y:S02]  /*0790*/  VIADD R0, R0, 0x10 ;  /* 0x0000001000007836 */ /* 0x000fe40000000000 */
[----:B---3--:R2:W-:Y:S04]  /*07a0*/  STG.E desc[UR4][R14.64+0x4], R11 ;  /* 0x0000040b0e007986 */ /* 0x0085e8000c101904 */
[----:B------:R-:W-:Y:S05]  /*07b0*/  @!P1 BRA `(.L_x_7) ;  /* 0xfffffffc00349947 */ /* 0x000fea000383ffff */
.L_x_6:
[----:B------:R-:W-:-:S04]  /*07c0*/  IADD3 R10, PT, PT, -R8, RZ, RZ ;  /* 0x000000ff080a7210 */ /* 0x000fc80007ffe1ff */
[----:B------:R-:W-:-:S13]  /*07d0*/  ISETP.GT.AND P1, PT, R10, 0x4, PT ;  /* 0x000000040a00780c */ /* 0x000fda0003f24270 */
[----:B------:R-:W-:Y:S05]  /*07e0*/  @!P1 BRA `(.L_x_8) ;  /* 0x0000000000689947 */ /* 0x000fea0003800000 */
        /* <DEDUP_REMOVED lines=15> */
[----:B----4-:R3:W-:Y:S04]  /*08e0*/  STG.E desc[UR4][R16.64+-0x8], R27 ;  /* 0xfffff81b10007986 */ /* 0x0107e8000c101904 */
[----:B-1----:R-:W4:Y:S04]  /*08f0*/  LDG.E R19, desc[UR4][R12.64+-0x4] ;  /* 0xfffffc040c137981 */ /* 0x002f28000c1e1900 */
[----:B----4-:R3:W-:Y:S04]  /*0900*/  STG.E desc[UR4][R16.64+-0x4], R19 ;  /* 0xfffffc1310007986 */ /* 0x0107e8000c101904 */
[----:B--2---:R-:W2:Y:S04]  /*0910*/  LDG.E R21, desc[UR4][R12.64] ;  /* 0x000000040c157981 */ /* 0x004ea8000c1e1900 */
[----:B--2---:R3:W-:Y:S04]  /*0920*/  STG.E desc[UR4][R16.64], R21 ;  /* 0x0000001510007986 */ /* 0x0047e8000c101904 */
[----:B------:R-:W2:Y:S01]  /*0930*/  LDG.E R15, desc[UR4][R12.64+0x4] ;  /* 0x000004040c0f7981 */ /* 0x000ea2000c1e1900 */
[----:B------:R-:W-:Y:S01]  /*0940*/  PLOP3.LUT P0, PT, PT, PT, PT, 0x8, 0x80 ;  /* 0x000000000080781c */ /* 0x000fe20003f0e170 */
[----:B------:R-:W-:Y:S01]  /*0950*/  VIADD R8, R8, 0x8 ;  /* 0x0000000808087836 */ /* 0x000fe20000000000 */
[----:B------:R-:W-:Y:S01]  /*0960*/  IADD3 R9, PT, PT, R9, 0x8, RZ ;  /* 0x0000000809097810 */ /* 0x000fe20007ffe0ff */
[----:B------:R-:W-:Y:S01]  /*0970*/  VIADD R0, R0, 0x8 ;  /* 0x0000000800007836 */ /* 0x000fe20000000000 */
[----:B--2---:R3:W-:Y:S09]  /*0980*/  STG.E desc[UR4][R16.64+0x4], R15 ;  /* 0x0000040f10007986 */ /* 0x0047f2000c101904 */
.L_x_8:
[----:B------:R-:W-:-:S13]  /*0990*/  ISETP.EQ.AND P1, PT, R8, RZ, PT ;  /* 0x000000ff0800720c */ /* 0x000fda0003f22270 */
[----:B------:R-:W-:Y:S05]  /*09a0*/  @!P0 BRA P1, `(.L_x_2) ;  /* 0x00000000003c8947 */ /* 0x000fea0000800000 */
.L_x_5:
[----:B--23--:R-:W-:-:S05]  /*09b0*/  IMAD.WIDE R10, R9, 0x4, R6 ;  /* 0x00000004090a7825 */ /* 0x00cfca00078e0206 */
[----:B-1----:R-:W2:Y:S01]  /*09c0*/  LDG.E R15, desc[UR4][R10.64+-0x8] ;  /* 0xfffff8040a0f7981 */ /* 0x002ea2000c1e1900 */
[----:B------:R-:W-:-:S05]  /*09d0*/  IMAD.WIDE R12, R0, 0x4, R4 ;  /* 0x00000004000c7825 */ /* 0x000fca00078e0204 */
[----:B--2---:R1:W-:Y:S04]  /*09e0*/  STG.E desc[UR4][R12.64+-0x8], R15 ;  /* 0xfffff80f0c007986 */ /* 0x0043e8000c101904 */
[----:B------:R-:W2:Y:S04]  /*09f0*/  LDG.E R17, desc[UR4][R10.64+-0x4] ;  /* 0xfffffc040a117981 */ /* 0x000ea8000c1e1900 */
[----:B--2---:R1:W-:Y:S04]  /*0a00*/  STG.E desc[UR4][R12.64+-0x4], R17 ;  /* 0xfffffc110c007986 */ /* 0x0043e8000c101904 */
[----:B------:R-:W2:Y:S01]  /*0a10*/  LDG.E R19, desc[UR4][R10.64] ;  /* 0x000000040a137981 */ /* 0x000ea2000c1e1900 */
[----:B------:R-:W-:-:S04]  /*0a20*/  IADD3 R8, PT, PT, R8, 0x4, RZ ;  /* 0x0000000408087810 */ /* 0x000fc80007ffe0ff */
[----:B------:R-:W-:Y:S01]  /*0a30*/  ISETP.NE.AND P0, PT, R8, RZ, PT ;  /* 0x000000ff0800720c */ /* 0x000fe20003f05270 */
[----:B--2---:R1:W-:Y:S04]  /*0a40*/  STG.E desc[UR4][R12.64], R19 ;  /* 0x000000130c007986 */ /* 0x0043e8000c101904 */
[----:B------:R-:W2:Y:S01]  /*0a50*/  LDG.E R21, desc[UR4][R10.64+0x4] ;  /* 0x000004040a157981 */ /* 0x000ea2000c1e1900 */
[----:B------:R-:W-:Y:S01]  /*0a60*/  VIADD R9, R9, 0x4 ;  /* 0x0000000409097836 */ /* 0x000fe20000000000 */
[----:B------:R-:W-:Y:S02]  /*0a70*/  IADD3 R0, PT, PT, R0, 0x4, RZ ;  /* 0x0000000400007810 */ /* 0x000fe40007ffe0ff */
[----:B--2---:R1:W-:Y:S04]  /*0a80*/  STG.E desc[UR4][R12.64+0x4], R21 ;  /* 0x000004150c007986 */ /* 0x0043e8000c101904 */
[----:B------:R-:W-:Y:S05]  /*0a90*/  @P0 BRA `(.L_x_5) ;  /* 0xfffffffc00c40947 */ /* 0x000fea000383ffff */
.L_x_2:
[----:B------:R-:W-:-:S13]  /*0aa0*/  ISETP.GE.AND P0, PT, R3, R2, PT ;  /* 0x000000020300720c */ /* 0x000fda0003f06270 */
[----:B------:R-:W-:Y:S05]  /*0ab0*/  @P0 EXIT ;  /* 0x000000000000094d */ /* 0x000fea0003800000 */
[C---:B------:R-:W-:Y:S01]  /*0ac0*/  IMAD.IADD R4, R2.reuse, 0x1, -R3 ;  /* 0x0000000102047824 */ /* 0x040fe200078e0a03 */
[----:B------:R-:W-:-:S04]  /*0ad0*/  IADD3 R5, PT, PT, -R2, R3, RZ ;  /* 0x0000000302057210 */ /* 0x000fc80007ffe1ff */
[----:B------:R-:W-:Y:S02]  /*0ae0*/  LOP3.LUT P0, R4, R4, 0x3, RZ, 0xc0, !PT ;  /* 0x0000000304047812 */ /* 0x000fe4000780c0ff */
[----:B------:R-:W-:-:S11]  /*0af0*/  ISETP.GT.U32.AND P1, PT, R5, -0x4, PT ;  /* 0xfffffffc0500780c */ /* 0x000fd60003f24070 */
[----:B------:R-:W-:Y:S05]  /*0b00*/  @!P0 BRA `(.L_x_9) ;  /* 0x0000000000308947 */ /* 0x000fea0003800000 */
[----:B--23--:R-:W2:Y:S01]  /*0b10*/  LDC.64 R10, c[0x0][0x380] ;  /* 0x0000e000ff0a7b82 */ /* 0x00cea20000000a00 */
[----:B-1----:R-:W-:-:S07]  /*0b20*/  IMAD.MOV R12, RZ, RZ, -R4 ;  /* 0x000000ffff0c7224 */ /* 0x002fce00078e0a04 */
[----:B0-----:R-:W0:Y:S02]  /*0b30*/  LDC.64 R6, c[0x0][0x388] ;  /* 0x0000e200ff067b82 */ /* 0x001e240000000a00 */
.L_x_10:
[----:B--2-4-:R-:W-:-:S06]  /*0b40*/  IMAD.WIDE R4, R3, 0x4, R10 ;  /* 0x0000000403047825 */ /* 0x014fcc00078e020a */
[----:B------:R-:W2:Y:S01]  /*0b50*/  LDG.E R5, desc[UR4][R4.64] ;  /* 0x0000000404057981 */ /* 0x000ea2000c1e1900 */
[----:B------:R-:W-:Y:S01]  /*0b60*/  IADD3 R12, PT, PT, R12, 0x1, RZ ;  /* 0x000000010c0c7810 */ /* 0x000fe20007ffe0ff */
[C---:B0-----:R-:W-:Y:S01]  /*0b70*/  IMAD.WIDE R8, R0.reuse, 0x4, R6 ;  /* 0x0000000400087825 */ /* 0x041fe200078e0206 */
[----:B------:R-:W-:Y:S02]  /*0b80*/  IADD3 R0, PT, PT, R0, 0x1, RZ ;  /* 0x0000000100007810 */ /* 0x000fe40007ffe0ff */
[----:B------:R-:W-:Y:S01]  /*0b90*/  ISETP.NE.AND P0, PT, R12, RZ, PT ;  /* 0x000000ff0c00720c */ /* 0x000fe20003f05270 */
[----:B------:R-:W-:Y:S01]  /*0ba0*/  VIADD R3, R3, 0x1 ;  /* 0x0000000103037836 */ /* 0x000fe20000000000 */
[----:B--2---:R4:W-:Y:S11]  /*0bb0*/  STG.E desc[UR4][R8.64], R5 ;  /* 0x0000000508007986 */ /* 0x0049f6000c101904 */
[----:B------:R-:W-:Y:S05]  /*0bc0*/  @P0 BRA `(.L_x_10) ;  /* 0xfffffffc00dc0947 */ /* 0x000fea000383ffff */
.L_x_9:
[----:B------:R-:W-:Y:S05]  /*0bd0*/  @P1 EXIT ;  /* 0x000000000000194d */ /* 0x000fea0003800000 */
[----:B----4-:R-:W4:Y:S01]  /*0be0*/  LDC.64 R4, c[0x0][0x388] ;  /* 0x0000e200ff047b82 */ /* 0x010f220000000a00 */
[----:B------:R-:W-:-:S05]  /*0bf0*/  IMAD.IADD R2, R3, 0x1, -R2 ;  /* 0x0000000103027824 */ /* 0x000fca00078e0a02 */
[----:B------:R-:W-:Y:S02]  /*0c00*/  ISETP.GE.AND P0, PT, R2, RZ, PT ;  /* 0x000000ff0200720c */ /* 0x000fe40003f06270 */
[----:B0-2---:R-:W0:Y:S01]  /*0c10*/  LDC.64 R6, c[0x0][0x380] ;  /* 0x0000e000ff067b82 */ /* 0x005e220000000a00 */
[----:B----4-:R-:W-:-:S05]  /*0c20*/  IADD3 R4, P2, PT, R4, 0x8, RZ ;  /* 0x0000000804047810 */ /* 0x010fca0007f5e0ff */
[----:B------:R-:W-:Y:S01]  /*0c30*/  IMAD.X R5, RZ, RZ, R5, P2 ;  /* 0x000000ffff057224 */ /* 0x000fe200010e0605 */
[----:B0-----:R-:W-:-:S04]  /*0c40*/  IADD3 R6, P1, PT, R6, 0x8, RZ ;  /* 0x0000000806067810 */ /* 0x001fc80007f3e0ff */
[----:B------:R-:W-:Y:S01]  /*0c50*/  IADD3.X R7, PT, PT, RZ, R7, RZ, P1, !PT ;  /* 0x00000007ff077210 */ /* 0x000fe20000ffe4ff */
[----:B------:R-:W-:Y:S08]  /*0c60*/  @P0 BRA `(.L_x_11) ;  /* 0x00000004005c0947 */ /* 0x000ff00003800000 */
[----:B------:R-:W-:Y:S02]  /*0c70*/  IADD3 R8, PT, PT, -R2, RZ, RZ ;  /* 0x000000ff02087210 */ /* 0x000fe40007ffe1ff */
[----:B------:R-:W-:Y:S02]  /*0c80*/  PLOP3.LUT P0, PT, PT, PT, PT, 0x80, 0x8 ;  /* 0x000000000008781c */ /* 0x000fe40003f0f070 */
[----:B------:R-:W-:-:S13]  /*0c90*/  ISETP.GT.AND P1, PT, R8, 0xc, PT ;  /* 0x0000000c0800780c */ /* 0x000fda0003f24270 */
[----:B------:R-:W-:Y:S05]  /*0ca0*/  @!P1 BRA `(.L_x_12) ;  /* 0x0000000000d09947 */ /* 0x000fea0003800000 */
[----:B------:R-:W-:-:S13]  /*0cb0*/  PLOP3.LUT P0, PT, PT, PT, PT, 0x8, 0x80 ;  /* 0x000000000080781c */ /* 0x000fda0003f0e170 */
.L_x_13:
[----:B--2---:R-:W-:-:S05]  /*0cc0*/  IMAD.WIDE R8, R3, 0x4, R6 ;  /* 0x0000000403087825 */ /* 0x004fca00078e0206 */
[----:B-1-3--:R-:W2:Y:S01]  /*0cd0*/  LDG.E R15, desc[UR4][R8.64+-0x8] ;  /* 0xfffff804080f7981 */ /* 0x00aea2000c1e1900 */
        /* <DEDUP_REMOVED lines=20> */
[----:B------:R-:W-:Y:S01]  /*0e20*/  IMAD.WIDE R8, R9, 0x4, R6 ;  /* 0x0000000409087825 */ /* 0x000fe200078e0206 */
[----:B---3--:R-:W-:Y:S02]  /*0e30*/  IADD3 R13, PT, PT, R0, 0x8, RZ ;  /* 0x00000008000d7810 */ /* 0x008fe40007ffe0ff */
        /* <DEDUP_REMOVED lines=27> */
.L_x_12:
[----:B------:R-:W-:-:S04]  /*0ff0*/  IADD3 R8, PT, PT, -R2, RZ, RZ ;  /* 0x000000ff02087210 */ /* 0x000fc80007ffe1ff */
[----:B------:R-:W-:-:S13]  /*1000*/  ISETP.GT.AND P1, PT, R8, 0x4, PT ;  /* 0x000000040800780c */ /* 0x000fda0003f24270 */
[----:B------:R-:W-:Y:S05]  /*1010*/  @!P1 BRA `(.L_x_14) ;  /* 0x0000000000689947 */ /* 0x000fea0003800000 */
        /* <DEDUP_REMOVED lines=13> */
[----:B------:R-:W3:Y:S01]  /*10f0*/  LDG.E R23, desc[UR4][R10.64+-0x8] ;  /* 0xfffff8040a177981 */ /* 0x000ee2000c1e1900 */
[----:B0-----:R-:W-:-:S05]  /*1100*/  IMAD.WIDE R14, R25, 0x4, R4 ;  /* 0x00000004190e7825 */ /* 0x001fca00078e0204 */
[----:B---3--:R4:W-:Y:S04]  /*1110*/  STG.E desc[UR4][R14.64+-0x8], R23 ;  /* 0xfffff8170e007986 */ /* 0x0089e8000c101904 */
[----:B-1----:R-:W3:Y:S04]  /*1120*/  LDG.E R17, desc[UR4][R10.64+-0x4] ;  /* 0xfffffc040a117981 */ /* 0x002ee8000c1e1900 */
[----:B---3--:R4:W-:Y:S04]  /*1130*/  STG.E desc[UR4][R14.64+-0x4], R17 ;  /* 0xfffffc110e007986 */ /* 0x0089e8000c101904 */
        /* <DEDUP_REMOVED lines=8> */
.L_x_14:
[----:B------:R-:W-:-:S13]  /*11c0*/  ISETP.NE.OR P0, PT, R2, RZ, P0 ;  /* 0x000000ff0200720c */ /* 0x000fda0000705670 */
[----:B------:R-:W-:Y:S05]  /*11d0*/  @!P0 EXIT ;  /* 0x000000000000894d */ /* 0x000fea0003800000 */
.L_x_11:
[----:B--2-4-:R-:W-:-:S05]  /*11e0*/  IMAD.WIDE R8, R3, 0x4, R6 ;  /* 0x0000000403087825 */ /* 0x014fca00078e0206 */
[----:B01----:R-:W2:Y:S01]  /*11f0*/  LDG.E R13, desc[UR4][R8.64+-0x8] ;  /* 0xfffff804080d7981 */ /* 0x003ea2000c1e1900 */
[----:B---3--:R-:W-:-:S05]  /*1200*/  IMAD.WIDE R10, R0, 0x4, R4 ;  /* 0x00000004000a7825 */ /* 0x008fca00078e0204 */
        /* <DEDUP_REMOVED lines=12> */
[----:B------:R-:W-:Y:S05]  /*12d0*/  EXIT ;  /* 0x000000000000794d */ /* 0x000fea0003800000 */
.L_x_15:
[----:B------:R-:W-:-:S00]  /*12e0*/  BRA `(.L_x_15) ;  /* 0xfffffffc00fc7947 */ /* 0x000fc0000383ffff */
[----:B------:R-:W-:-:S00]  /*12f0*/  NOP ;  /* 0x0000000000007918 */ /* 0x000fc00000000000 */
        /* <DEDUP_REMOVED lines=8> */
.L_x_34:


//--------------------- .text._Z23mergeSortBaselineKernelPiS_ii --------------------------
	.section	.text._Z23mergeSortBaselineKernelPiS_ii,"ax",@progbits
	.align	128
        .global         _Z23mergeSortBaselineKernelPiS_ii
        .type           _Z23mergeSortBaselineKernelPiS_ii,@function
        .size           _Z23mergeSortBaselineKernelPiS_ii,(.L_x_35 - _Z23mergeSortBaselineKernelPiS_ii)
        .other          _Z23mergeSortBaselineKernelPiS_ii,@"STO_CUDA_ENTRY STV_DEFAULT"
_Z23mergeSortBaselineKernelPiS_ii:
.text._Z23mergeSortBaselineKernelPiS_ii:
        /* <DEDUP_REMOVED lines=18> */
.L_x_17:
        /* <DEDUP_REMOVED lines=19> */
.L_x_16:
        /* <DEDUP_REMOVED lines=12> */
.L_x_20:
        /* <DEDUP_REMOVED lines=9> */
.L_x_19:
        /* <DEDUP_REMOVED lines=15> */
.L_x_23:
        /* <DEDUP_REMOVED lines=51> */
.L_x_22:
        /* <DEDUP_REMOVED lines=29> */
.L_x_24:
[----:B------:R-:W-:-:S13]  /*0990*/  ISETP.EQ.AND P1, PT, R8, RZ, PT ;  /* 0x000000ff0800720c */ /* 0x000fda0003f22270 */
[----:B------:R-:W-:Y:S05]  /*09a0*/  @!P0 BRA P1, `(.L_x_18) ;  /* 0x00000000003c8947 */ /* 0x000fea0000800000 */
.L_x_21:
        /* <DEDUP_REMOVED lines=15> */
.L_x_18:
        /* <DEDUP_REMOVED lines=10> */
.L_x_26:
        /* <DEDUP_REMOVED lines=9> */
.L_x_25:
        /* <DEDUP_REMOVED lines=15> */
.L_x_29:
        /* <DEDUP_REMOVED lines=51> */
.L_x_28:
        /* <DEDUP_REMOVED lines=29> */
.L_x_30:
[----:B------:R-:W-:-:S13]  /*11c0*/  ISETP.NE.OR P0, PT, R2, RZ, P0 ;  /* 0x000000ff0200720c */ /* 0x000fda0000705670 */
[----:B------:R-:W-:Y:S05]  /*11d0*/  @!P0 EXIT ;  /* 0x000000000000894d */ /* 0x000fea0003800000 */
.L_x_27:
        /* <DEDUP_REMOVED lines=16> */
.L_x_31:
        /* <DEDUP_REMOVED lines=10> */
.L_x_35:


//--------------------- .text._Z24radixSortOptimizedKernelPiS_ii --------------------------
	.section	.text._Z24radixSortOptimizedKernelPiS_ii,"ax",@progbits
	.align	128
        .global         _Z24radixSortOptimizedKernelPiS_ii
        .type           _Z24radixSortOptimizedKernelPiS_ii,@function
        .size           _Z24radixSortOptimizedKernelPiS_ii,(.L_x_36 - _Z24radixSortOptimizedKernelPiS_ii)
        .other          _Z24radixSortOptimizedKernelPiS_ii,@"STO_CUDA_ENTRY STV_DEFAULT"
_Z24radixSortOptimizedKernelPiS_ii:
.text._Z24radixSortOptimizedKernelPiS_ii:
[----:B------:R-:W-:Y:S01]  /*0000*/  LDC R1, c[0x0][0x37c] ;  /* 0x0000df00ff017b82 */ /* 0x000fe20000000800 */
[----:B------:R-:W0:Y:S07]  /*0010*/  S2R R4, SR_TID.X ;  /* 0x0000000000047919 */ /* 0x000e2e0000002100 */
[----:B------:R-:W0:Y:S01]  /*0020*/  S2UR UR4, SR_CTAID.X ;  /* 0x00000000000479c3 */ /* 0x000e220000002500 */
[----:B------:R-:W1:Y:S01]  /*0030*/  LDCU UR5, c[0x0][0x394] ;  /* 0x00007280ff0577ac */ /* 0x000e620008000800 */
[----:B------:R-:W2:Y:S06]  /*0040*/  LDCU.64 UR6, c[0x0][0x358] ;  /* 0x00006b00ff0677ac */ /* 0x000eac0008000a00 */
[----:B------:R-:W0:Y:S08]  /*0050*/  LDC R3, c[0x0][0x360] ;  /* 0x0000d800ff037b82 */ /* 0x000e300000000800 */
[----:B------:R-:W3:Y:S01]  /*0060*/  LDC R6, c[0x0][0x390] ;  /* 0x0000e400ff067b82 */ /* 0x000ee20000000800 */
[----:B0-----:R-:W-:-:S05]  /*0070*/  IMAD R0, R3, UR4, R4 ;  /* 0x0000000403007c24 */ /* 0x001fca000f8e0204 */
[----:B-1----:R-:W-:-:S13]  /*0080*/  ISETP.GE.AND P0, PT, R0, UR5, PT ;  /* 0x0000000500007c0c */ /* 0x002fda000bf06270 */
[----:B------:R-:W0:Y:S02]  /*0090*/  @!P0 LDC.64 R2, c[0x0][0x380] ;  /* 0x0000e000ff028b82 */ /* 0x000e240000000a00 */
[----:B0-----:R-:W-:-:S05]  /*00a0*/  @!P0 IMAD.WIDE R2, R0, 0x4, R2 ;  /* 0x0000000400028825 */ /* 0x001fca00078e0202 */
[----:B--2---:R0:W2:Y:S01]  /*00b0*/  @!P0 LDG.E R5, desc[UR6][R2.64] ;  /* 0x0000000602058981 */ /* 0x0040a2000c1e1900 */
[----:B------:R-:W1:Y:S01]  /*00c0*/  S2UR UR5, SR_CgaCtaId ;  /* 0x00000000000579c3 */ /* 0x000e620000008800 */
[----:B------:R-:W-:Y:S01]  /*00d0*/  UMOV UR4, 0x400 ;  /* 0x0000040000047882 */ /* 0x000fe20000000000 */
[----:B------:R-:W-:Y:S01]  /*00e0*/  IMAD.MOV.U32 R7, RZ, RZ, 0xa ;  /* 0x0000000aff077424 */ /* 0x000fe200078e00ff */
[----:B---3--:R-:W-:-:S04]  /*00f0*/  ISETP.NE.AND P1, PT, R6, 0x1, PT ;  /* 0x000000010600780c */ /* 0x008fc80003f25270 */
[----:B------:R-:W-:-:S04]  /*0100*/  SEL R7, R7, 0x64, !P1 ;  /* 0x0000006407077807 */ /* 0x000fc80004800000 */
[-C--:B------:R-:W-:Y:S02]  /*0110*/  IABS R9, R7.reuse ;  /* 0x0000000700097213 */ /* 0x080fe40000000000 */
[----:B------:R-:W-:Y:S02]  /*0120*/  IABS R12, R7 ;  /* 0x00000007000c7213 */ /* 0x000fe40000000000 */
[----:B------:R-:W3:Y:S03]  /*0130*/  I2F.RP R8, R9 ;  /* 0x0000000900087306 */ /* 0x000ee60000209400 */
[----:B------:R-:W-:Y:S01]  /*0140*/  IMAD.MOV R12, RZ, RZ, -R12 ;  /* 0x000000ffff0c7224 */ /* 0x000fe200078e0a0c */
[----:B-1----:R-:W-:-:S06]  /*0150*/  ULEA UR4, UR5, UR4, 0x18 ;  /* 0x0000000405047291 */ /* 0x002fcc000f8ec0ff */
[----:B------:R-:W-:Y:S01]  /*0160*/  LEA R4, R4, UR4, 0x2 ;  /* 0x0000000404047c11 */ /* 0x000fe2000f8e10ff */
[----:B---3--:R-:W0:Y:S02]  /*0170*/  MUFU.RCP R8, R8 ;  /* 0x0000000800087308 */ /* 0x008e240000001000 */
[----:B0-----:R-:W-:-:S06]  /*0180*/  VIADD R2, R8, 0xffffffe ;  /* 0x0ffffffe08027836 */ /* 0x001fcc0000000000 */
[----:B------:R0:W1:Y:S02]  /*0190*/  F2I.FTZ.U32.TRUNC.NTZ R3, R2 ;  /* 0x0000000200037305 */ /* 0x000064000021f000 */
[----:B0-----:R-:W-:Y:S01]  /*01a0*/  IMAD.MOV.U32 R2, RZ, RZ, RZ ;  /* 0x000000ffff027224 */ /* 0x001fe200078e00ff */
[----:B-1----:R-:W-:-:S05]  /*01b0*/  IADD3 R10, PT, PT, RZ, -R3, RZ ;  /* 0x80000003ff0a7210 */ /* 0x002fca0007ffe0ff */
[----:B------:R-:W-:-:S04]  /*01c0*/  IMAD R11, R10, R9, RZ ;  /* 0x000000090a0b7224 */ /* 0x000fc800078e02ff */
[----:B------:R-:W-:Y:S01]  /*01d0*/  IMAD.HI.U32 R3, R3, R11, R2 ;  /* 0x0000000b03037227 */ /* 0x000fe200078e0002 */
[----:B--2---:R0:W-:Y:S01]  /*01e0*/  @!P0 STS [R4], R5 ;  /* 0x0000000504008388 */ /* 0x0041e20000000800 */
[----:B------:R-:W-:Y:S02]  /*01f0*/  BAR.SYNC.DEFER_BLOCKING 0x0 ;  /* 0x0000000000007b1d */ /* 0x000fe40000010000 */
[----:B0-----:R-:W-:-:S04]  /*0200*/  IMAD.MOV.U32 R5, RZ, RZ, R12 ;  /* 0x000000ffff057224 */ /* 0x001fc800078e000c */
[----:B------:R-:W0:Y:S02]  /*0210*/  LDS R6, [R4] ;  /* 0x0000000004067984 */ /* 0x000e240000000800 */
[----:B0-----:R-:W-:-:S04]  /*0220*/  IABS R10, R6 ;  /* 0x00000006000a7213 */ /* 0x001fc80000000000 */
[----:B------:R-:W-:-:S05]  /*0230*/  MOV R4, R10 ;  /* 0x0000000a00047202 */ /* 0x000fca0000000f00 */
[----:B------:R-:W-:-:S04]  /*0240*/  IMAD.HI.U32 R3, R3, R4, RZ ;  /* 0x0000000403037227 */ /* 0x000fc800078e00ff */
[----:B------:R-:W-:-:S05]  /*0250*/  IMAD R4, R3, R5, R4 ;  /* 0x0000000503047224 */ /* 0x000fca00078e0204 */
[----:B------:R-:W-:-:S13]  /*0260*/  ISETP.GT.U32.AND P1, PT, R9, R4, PT ;  /* 0x000000040900720c */ /* 0x000fda0003f24070 */
[----:B------:R-:W-:Y:S01]  /*0270*/  @!P1 IADD3 R4, PT, PT, R4, -R9, RZ ;  /* 0x8000000904049210 */ /* 0x000fe20007ffe0ff */
[----:B------:R-:W-:Y:S06]  /*0280*/  @P0 EXIT ;  /* 0x000000000000094d */ /* 0x000fec0003800000 */
[----:B------:R-:W0:Y:S01]  /*0290*/  LDC.64 R2, c[0x0][0x388] ;  /* 0x0000e200ff027b82 */ /* 0x000e220000000a00 */
[----:B------:R-:W-:Y:S02]  /*02a0*/  ISETP.GT.U32.AND P1, PT, R9, R4, PT ;  /* 0x000000040900720c */ /* 0x000fe40003f24070 */
[----:B------:R-:W-:Y:S02]  /*02b0*/  ISETP.GE.AND P2, PT, R6, RZ, PT ;  /* 0x000000ff0600720c */ /* 0x000fe40003f46270 */
[----:B------:R-:W-:-:S09]  /*02c0*/  ISETP.NE.AND P0, PT, R7, RZ, PT ;  /* 0x000000ff0700720c */ /* 0x000fd20003f05270 */
[----:B------:R-:W-:-:S05]  /*02d0*/  @!P1 IMAD.IADD R4, R4, 0x1, -R9 ;  /* 0x0000000104049824 */ /* 0x000fca00078e0a09 */
[----:B------:R-:W-:Y:S02]  /*02e0*/  @!P2 IADD3 R4, PT, PT, -R4, RZ, RZ ;  /* 0x000000ff0404a210 */ /* 0x000fe40007ffe1ff */
[----:B------:R-:W-:Y:S01]  /*02f0*/  @!P0 LOP3.LUT R4, RZ, R7, RZ, 0x33, !PT ;  /* 0x00000007ff048212 */ /* 0x000fe200078e33ff */
[----:B0-----:R-:W-:-:S05]  /*0300*/  IMAD.WIDE R2, R0, 0x4, R2 ;  /* 0x0000000400027825 */ /* 0x001fca00078e0202 */
[----:B------:R-:W-:Y:S01]  /*0310*/  STG.E desc[UR6][R2.64], R4 ;  /* 0x0000000402007986 */ /* 0x000fe2000c101906 */
[----:B------:R-:W-:Y:S05]  /*0320*/  EXIT ;  /* 0x000000000000794d */ /* 0x000fea0003800000 */
.L_x_32:
        /* <DEDUP_REMOVED lines=13> */
.L_x_36:


//--------------------- .text._Z23radixSortBaselineKernelPiS_ii --------------------------
	.section	.text._Z23radixSortBaselineKernelPiS_ii,"ax",@progbits
	.align	128
        .global         _Z23radixSortBaselineKernelPiS_ii
        .type           _Z23radixSortBaselineKernelPiS_ii,@function
        .size           _Z23radixSortBaselineKernelPiS_ii,(.L_x_37 - _Z23radixSortBaselineKernelPiS_ii)
        .other          _Z23radixSortBaselineKernelPiS_ii,@"STO_CUDA_ENTRY STV_DEFAULT"
_Z23radixSortBaselineKernelPiS_ii:
.text._Z23radixSortBaselineKernelPiS_ii:
[----:B------:R-:W-:Y:S01]  /*0000*/  LDC R1, c[0x0][0x37c] ;  /* 0x0000df00ff017b82 */ /* 0x000fe20000000800 */
[----:B------:R-:W0:Y:S07]  /*0010*/  S2R R0, SR_TID.X ;  /* 0x0000000000007919 */ /* 0x000e2e0000002100 */
[----:B------:R-:W0:Y:S01]  /*0020*/  S2UR UR4, SR_CTAID.X ;  /* 0x00000000000479c3 */ /* 0x000e220000002500 */
[----:B------:R-:W1:Y:S07]  /*0030*/  LDCU UR5, c[0x0][0x394] ;  /* 0x00007280ff0577ac */ /* 0x000e6e0008000800 */
[----:B------:R-:W0:Y:S02]  /*0040*/  LDC R3, c[0x0][0x360] ;  /* 0x0000d800ff037b82 */ /* 0x000e240000000800 */
[----:B0-----:R-:W-:-:S05]  /*0050*/  IMAD R0, R3, UR4, R0 ;  /* 0x0000000403007c24 */ /* 0x001fca000f8e0200 */
[----:B-1----:R-:W-:-:S13]  /*0060*/  ISETP.GE.AND P0, PT, R0, UR5, PT ;  /* 0x0000000500007c0c */ /* 0x002fda000bf06270 */
[----:B------:R-:W-:Y:S05]  /*0070*/  @P0 EXIT ;  /* 0x000000000000094d */ /* 0x000fea0003800000 */
[----:B------:R-:W0:Y:S01]  /*0080*/  LDC.64 R2, c[0x0][0x380] ;  /* 0x0000e000ff027b82 */ /* 0x000e220000000a00 */
[----:B------:R-:W1:Y:S07]  /*0090*/  LDCU.64 UR4, c[0x0][0x358] ;  /* 0x00006b00ff0477ac */ /* 0x000e6e0008000a00 */
[----:B------:R-:W2:Y:S01]  /*00a0*/  LDC R4, c[0x0][0x390] ;  /* 0x0000e400ff047b82 */ /* 0x000ea20000000800 */
[----:B0-----:R-:W-:-:S05]  /*00b0*/  IMAD.WIDE R2, R0, 0x4, R2 ;  /* 0x0000000400027825 */ /* 0x001fca00078e0202 */
[----:B-1----:R0:W3:Y:S01]  /*00c0*/  LDG.E R6, desc[UR4][R2.64] ;  /* 0x0000000402067981 */ /* 0x0020e2000c1e1900 */
[----:B------:R-:W-:Y:S01]  /*00d0*/  IMAD.MOV.U32 R7, RZ, RZ, 0xa ;  /* 0x0000000aff077424 */ /* 0x000fe200078e00ff */
[----:B--2---:R-:W-:-:S04]  /*00e0*/  ISETP.NE.AND P0, PT, R4, 0x1, PT ;  /* 0x000000010400780c */ /* 0x004fc80003f05270 */
[----:B------:R-:W-:-:S04]  /*00f0*/  SEL R7, R7, 0x64, !P0 ;  /* 0x0000006407077807 */ /* 0x000fc80004000000 */
[-C--:B------:R-:W-:Y:S02]  /*0100*/  IABS R10, R7.reuse ;  /* 0x00000007000a7213 */ /* 0x080fe40000000000 */
[----:B------:R-:W-:Y:S02]  /*0110*/  IABS R9, R7 ;  /* 0x0000000700097213 */ /* 0x000fe40000000000 */
[----:B------:R-:W1:Y:S08]  /*0120*/  I2F.RP R8, R10 ;  /* 0x0000000a00087306 */ /* 0x000e700000209400 */
[----:B-1----:R-:W1:Y:S02]  /*0130*/  MUFU.RCP R8, R8 ;  /* 0x0000000800087308 */ /* 0x002e640000001000 */
[----:B-1----:R-:W-:-:S06]  /*0140*/  VIADD R4, R8, 0xffffffe ;  /* 0x0ffffffe08047836 */ /* 0x002fcc0000000000 */
[----:B------:R1:W0:Y:S02]  /*0150*/  F2I.FTZ.U32.TRUNC.NTZ R5, R4 ;  /* 0x0000000400057305 */ /* 0x000224000021f000 */
[----:B-1----:R-:W-:Y:S01]  /*0160*/  IMAD.MOV.U32 R4, RZ, RZ, RZ ;  /* 0x000000ffff047224 */ /* 0x002fe200078e00ff */
[----:B0-----:R-:W-:-:S05]  /*0170*/  IADD3 R3, PT, PT, RZ, -R5, RZ ;  /* 0x80000005ff037210 */ /* 0x001fca0007ffe0ff */
[----:B------:R-:W-:-:S04]  /*0180*/  IMAD R3, R3, R10, RZ ;  /* 0x0000000a03037224 */ /* 0x000fc800078e02ff */
[----:B------:R-:W-:-:S04]  /*0190*/  IMAD.HI.U32 R5, R5, R3, R4 ;  /* 0x0000000305057227 */ /* 0x000fc800078e0004 */
[----:B------:R-:W-:Y:S01]  /*01a0*/  IMAD.MOV R3, RZ, RZ, -R9 ;  /* 0x000000ffff037224 */ /* 0x000fe200078e0a09 */
[----:B---3--:R-:W-:Y:S02]  /*01b0*/  IABS R2, R6 ;  /* 0x0000000600027213 */ /* 0x008fe40000000000 */
[----:B------:R-:W-:-:S03]  /*01c0*/  ISETP.GE.AND P2, PT, R6, RZ, PT ;  /* 0x000000ff0600720c */ /* 0x000fc60003f46270 */
[----:B------:R-:W-:-:S04]  /*01d0*/  IMAD.HI.U32 R5, R5, R2, RZ ;  /* 0x0000000205057227 */ /* 0x000fc800078e00ff */
[----:B------:R-:W-:Y:S02]  /*01e0*/  IMAD R5, R5, R3, R2 ;  /* 0x0000000305057224 */ /* 0x000fe400078e0202 */
[----:B------:R-:W0:Y:S03]  /*01f0*/  LDC.64 R2, c[0x0][0x388] ;  /* 0x0000e200ff027b82 */ /* 0x000e260000000a00 */
[----:B------:R-:W-:-:S13]  /*0200*/  ISETP.GT.U32.AND P0, PT, R10, R5, PT ;  /* 0x000000050a00720c */ /* 0x000fda0003f04070 */
[----:B------:R-:W-:Y:S02]  /*0210*/  @!P0 IADD3 R5, PT, PT, R5, -R10, RZ ;  /* 0x8000000a05058210 */ /* 0x000fe40007ffe0ff */
[----:B------:R-:W-:Y:S02]  /*0220*/  ISETP.NE.AND P0, PT, R7, RZ, PT ;  /* 0x000000ff0700720c */ /* 0x000fe40003f05270 */
[----:B------:R-:W-:Y:S01]  /*0230*/  ISETP.GT.U32.AND P1, PT, R10, R5, PT ;  /* 0x000000050a00720c */ /* 0x000fe20003f24070 */
[----:B0-----:R-:W-:-:S12]  /*0240*/  IMAD.WIDE R2, R0, 0x4, R2 ;  /* 0x0000000400027825 */ /* 0x001fd800078e0202 */
[----:B------:R-:W-:-:S05]  /*0250*/  @!P1 IMAD.IADD R5, R5, 0x1, -R10 ;  /* 0x0000000105059824 */ /* 0x000fca00078e0a0a */
[----:B------:R-:W-:Y:S02]  /*0260*/  @!P2 IADD3 R5, PT, PT, -R5, RZ, RZ ;  /* 0x000000ff0505a210 */ /* 0x000fe40007ffe1ff */
[----:B------:R-:W-:-:S05]  /*0270*/  @!P0 LOP3.LUT R5, RZ, R7, RZ, 0x33, !PT ;  /* 0x00000007ff058212 */ /* 0x000fca00078e33ff */
[----:B------:R-:W-:Y:S01]  /*0280*/  STG.E desc[UR4][R2.64], R5 ;  /* 0x0000000502007986 */ /* 0x000fe2000c101904 */
[----:B------:R-:W-:Y:S05]  /*0290*/  EXIT ;  /* 0x000000000000794d */ /* 0x000fea0003800000 */
.L_x_33:
        /* <DEDUP_REMOVED lines=14> */
.L_x_37:


//--------------------- .nv.shared.reserved.0     --------------------------
	.section	.nv.shared.reserved.0,"aw",@nobits
	.weak		__nv_reservedSMEM_offset_0_alias
	.size		__nv_reservedSMEM_offset_0_alias, 0, 64
	.other		__nv_reservedSMEM_offset_0_alias,@"STO_CUDA_RESERVED_SHARED STV_DEFAULT"
__nv_reservedSMEM_offset_0_alias:
	.zero		0
	.zero		64


//--------------------- .nv.shared._Z24radixSortOptimizedKernelPiS_ii --------------------------
	.section	.nv.shared._Z24radixSortOptimizedKernelPiS_ii,"aw",@nobits
	.sectionflags	@""
	.align	4
.nv.shared._Z24radixSortOptimizedKernelPiS_ii:
	.zero		2048


//--------------------- .nv.constant0._Z24mergeSortOptimizedKernelPiS_ii --------------------------
	.section	.nv.constant0._Z24mergeSortOptimizedKernelPiS_ii,"a",@progbits
	.sectionflags	@""
	.align	4
.nv.constant0._Z24mergeSortOptimizedKernelPiS_ii:
	.zero		920


//--------------------- .nv.constant0._Z23mergeSortBaselineKernelPiS_ii --------------------------
	.section	.nv.constant0._Z23mergeSortBaselineKernelPiS_ii,"a",@progbits
	.sectionflags	@""
	.align	4
.nv.constant0._Z23mergeSortBaselineKernelPiS_ii:
	.zero		920


//--------------------- .nv.constant0._Z24radixSortOptimizedKernelPiS_ii --------------------------
	.section	.nv.constant0._Z24radixSortOptimizedKernelPiS_ii,"a",@progbits
	.sectionflags	@""
	.align	4
.nv.constant0._Z24radixSortOptimizedKernelPiS_ii:
	.zero		920


//--------------------- .nv.constant0._Z23radixSortBaselineKernelPiS_ii --------------------------
	.section	.nv.constant0._Z23radixSortBaselineKernelPiS_ii,"a",@progbits
	.sectionflags	@""
	.align	4
.nv.constant0._Z23radixSortBaselineKernelPiS_ii:
	.zero		920


//--------------------- SYMBOLS --------------------------

	.type		.nv.reservedSmem.offset0,@object
	.size		.nv.reservedSmem.offset0,0x4
	.type		.nv.reservedSmem.cap,@object
	.size		.nv.reservedSmem.cap,0x4
